//
// Generated by NVIDIA NVVM Compiler
//
// Compiler Build ID: CL-36424714
// Cuda compilation tools, release 13.0, V13.0.88
// Based on NVVM 20.0.0
//

.version 9.0
.target sm_100
.address_size 64

	// .globl	_Z16ParticleMoverGPUPfS_S_S_S_S_S_S_S_PiS_S_S_S_S_S_S_S_S_S_S_S_S_S_S_S_S_S_S_S_S_S0_S0_S0_S0_S0_S0_S0_S0_S0_S0_S0_S0_S0_S0_S0_S_S_S_S_S_S_S0_ifffffffffffiiS0_

.visible .entry _Z16ParticleMoverGPUPfS_S_S_S_S_S_S_S_PiS_S_S_S_S_S_S_S_S_S_S_S_S_S_S_S_S_S_S_S_S_S0_S0_S0_S0_S0_S0_S0_S0_S0_S0_S0_S0_S0_S0_S0_S_S_S_S_S_S_S0_ifffffffffffiiS0_(
	.param .u64 .ptr .align 1 _Z16ParticleMoverGPUPfS_S_S_S_S_S_S_S_PiS_S_S_S_S_S_S_S_S_S_S_S_S_S_S_S_S_S_S_S_S_S0_S0_S0_S0_S0_S0_S0_S0_S0_S0_S0_S0_S0_S0_S0_S_S_S_S_S_S_S0_ifffffffffffiiS0__param_0,
	.param .u64 .ptr .align 1 _Z16ParticleMoverGPUPfS_S_S_S_S_S_S_S_PiS_S_S_S_S_S_S_S_S_S_S_S_S_S_S_S_S_S_S_S_S_S0_S0_S0_S0_S0_S0_S0_S0_S0_S0_S0_S0_S0_S0_S0_S_S_S_S_S_S_S0_ifffffffffffiiS0__param_1,
	.param .u64 .ptr .align 1 _Z16ParticleMoverGPUPfS_S_S_S_S_S_S_S_PiS_S_S_S_S_S_S_S_S_S_S_S_S_S_S_S_S_S_S_S_S_S0_S0_S0_S0_S0_S0_S0_S0_S0_S0_S0_S0_S0_S0_S0_S_S_S_S_S_S_S0_ifffffffffffiiS0__param_2,
	.param .u64 .ptr .align 1 _Z16ParticleMoverGPUPfS_S_S_S_S_S_S_S_PiS_S_S_S_S_S_S_S_S_S_S_S_S_S_S_S_S_S_S_S_S_S0_S0_S0_S0_S0_S0_S0_S0_S0_S0_S0_S0_S0_S0_S0_S_S_S_S_S_S_S0_ifffffffffffiiS0__param_3,
	.param .u64 .ptr .align 1 _Z16ParticleMoverGPUPfS_S_S_S_S_S_S_S_PiS_S_S_S_S_S_S_S_S_S_S_S_S_S_S_S_S_S_S_S_S_S0_S0_S0_S0_S0_S0_S0_S0_S0_S0_S0_S0_S0_S0_S0_S_S_S_S_S_S_S0_ifffffffffffiiS0__param_4,
	.param .u64 .ptr .align 1 _Z16ParticleMoverGPUPfS_S_S_S_S_S_S_S_PiS_S_S_S_S_S_S_S_S_S_S_S_S_S_S_S_S_S_S_S_S_S0_S0_S0_S0_S0_S0_S0_S0_S0_S0_S0_S0_S0_S0_S0_S_S_S_S_S_S_S0_ifffffffffffiiS0__param_5,
	.param .u64 .ptr .align 1 _Z16ParticleMoverGPUPfS_S_S_S_S_S_S_S_PiS_S_S_S_S_S_S_S_S_S_S_S_S_S_S_S_S_S_S_S_S_S0_S0_S0_S0_S0_S0_S0_S0_S0_S0_S0_S0_S0_S0_S0_S_S_S_S_S_S_S0_ifffffffffffiiS0__param_6,
	.param .u64 .ptr .align 1 _Z16ParticleMoverGPUPfS_S_S_S_S_S_S_S_PiS_S_S_S_S_S_S_S_S_S_S_S_S_S_S_S_S_S_S_S_S_S0_S0_S0_S0_S0_S0_S0_S0_S0_S0_S0_S0_S0_S0_S0_S_S_S_S_S_S_S0_ifffffffffffiiS0__param_7,
	.param .u64 .ptr .align 1 _Z16ParticleMoverGPUPfS_S_S_S_S_S_S_S_PiS_S_S_S_S_S_S_S_S_S_S_S_S_S_S_S_S_S_S_S_S_S0_S0_S0_S0_S0_S0_S0_S0_S0_S0_S0_S0_S0_S0_S0_S_S_S_S_S_S_S0_ifffffffffffiiS0__param_8,
	.param .u64 .ptr .align 1 _Z16ParticleMoverGPUPfS_S_S_S_S_S_S_S_PiS_S_S_S_S_S_S_S_S_S_S_S_S_S_S_S_S_S_S_S_S_S0_S0_S0_S0_S0_S0_S0_S0_S0_S0_S0_S0_S0_S0_S0_S_S_S_S_S_S_S0_ifffffffffffiiS0__param_9,
	.param .u64 .ptr .align 1 _Z16ParticleMoverGPUPfS_S_S_S_S_S_S_S_PiS_S_S_S_S_S_S_S_S_S_S_S_S_S_S_S_S_S_S_S_S_S0_S0_S0_S0_S0_S0_S0_S0_S0_S0_S0_S0_S0_S0_S0_S_S_S_S_S_S_S0_ifffffffffffiiS0__param_10,
	.param .u64 .ptr .align 1 _Z16ParticleMoverGPUPfS_S_S_S_S_S_S_S_PiS_S_S_S_S_S_S_S_S_S_S_S_S_S_S_S_S_S_S_S_S_S0_S0_S0_S0_S0_S0_S0_S0_S0_S0_S0_S0_S0_S0_S0_S_S_S_S_S_S_S0_ifffffffffffiiS0__param_11,
	.param .u64 .ptr .align 1 _Z16ParticleMoverGPUPfS_S_S_S_S_S_S_S_PiS_S_S_S_S_S_S_S_S_S_S_S_S_S_S_S_S_S_S_S_S_S0_S0_S0_S0_S0_S0_S0_S0_S0_S0_S0_S0_S0_S0_S0_S_S_S_S_S_S_S0_ifffffffffffiiS0__param_12,
	.param .u64 .ptr .align 1 _Z16ParticleMoverGPUPfS_S_S_S_S_S_S_S_PiS_S_S_S_S_S_S_S_S_S_S_S_S_S_S_S_S_S_S_S_S_S0_S0_S0_S0_S0_S0_S0_S0_S0_S0_S0_S0_S0_S0_S0_S_S_S_S_S_S_S0_ifffffffffffiiS0__param_13,
	.param .u64 .ptr .align 1 _Z16ParticleMoverGPUPfS_S_S_S_S_S_S_S_PiS_S_S_S_S_S_S_S_S_S_S_S_S_S_S_S_S_S_S_S_S_S0_S0_S0_S0_S0_S0_S0_S0_S0_S0_S0_S0_S0_S0_S0_S_S_S_S_S_S_S0_ifffffffffffiiS0__param_14,
	.param .u64 .ptr .align 1 _Z16ParticleMoverGPUPfS_S_S_S_S_S_S_S_PiS_S_S_S_S_S_S_S_S_S_S_S_S_S_S_S_S_S_S_S_S_S0_S0_S0_S0_S0_S0_S0_S0_S0_S0_S0_S0_S0_S0_S0_S_S_S_S_S_S_S0_ifffffffffffiiS0__param_15,
	.param .u64 .ptr .align 1 _Z16ParticleMoverGPUPfS_S_S_S_S_S_S_S_PiS_S_S_S_S_S_S_S_S_S_S_S_S_S_S_S_S_S_S_S_S_S0_S0_S0_S0_S0_S0_S0_S0_S0_S0_S0_S0_S0_S0_S0_S_S_S_S_S_S_S0_ifffffffffffiiS0__param_16,
	.param .u64 .ptr .align 1 _Z16ParticleMoverGPUPfS_S_S_S_S_S_S_S_PiS_S_S_S_S_S_S_S_S_S_S_S_S_S_S_S_S_S_S_S_S_S0_S0_S0_S0_S0_S0_S0_S0_S0_S0_S0_S0_S0_S0_S0_S_S_S_S_S_S_S0_ifffffffffffiiS0__param_17,
	.param .u64 .ptr .align 1 _Z16ParticleMoverGPUPfS_S_S_S_S_S_S_S_PiS_S_S_S_S_S_S_S_S_S_S_S_S_S_S_S_S_S_S_S_S_S0_S0_S0_S0_S0_S0_S0_S0_S0_S0_S0_S0_S0_S0_S0_S_S_S_S_S_S_S0_ifffffffffffiiS0__param_18,
	.param .u64 .ptr .align 1 _Z16ParticleMoverGPUPfS_S_S_S_S_S_S_S_PiS_S_S_S_S_S_S_S_S_S_S_S_S_S_S_S_S_S_S_S_S_S0_S0_S0_S0_S0_S0_S0_S0_S0_S0_S0_S0_S0_S0_S0_S_S_S_S_S_S_S0_ifffffffffffiiS0__param_19,
	.param .u64 .ptr .align 1 _Z16ParticleMoverGPUPfS_S_S_S_S_S_S_S_PiS_S_S_S_S_S_S_S_S_S_S_S_S_S_S_S_S_S_S_S_S_S0_S0_S0_S0_S0_S0_S0_S0_S0_S0_S0_S0_S0_S0_S0_S_S_S_S_S_S_S0_ifffffffffffiiS0__param_20,
	.param .u64 .ptr .align 1 _Z16ParticleMoverGPUPfS_S_S_S_S_S_S_S_PiS_S_S_S_S_S_S_S_S_S_S_S_S_S_S_S_S_S_S_S_S_S0_S0_S0_S0_S0_S0_S0_S0_S0_S0_S0_S0_S0_S0_S0_S_S_S_S_S_S_S0_ifffffffffffiiS0__param_21,
	.param .u64 .ptr .align 1 _Z16ParticleMoverGPUPfS_S_S_S_S_S_S_S_PiS_S_S_S_S_S_S_S_S_S_S_S_S_S_S_S_S_S_S_S_S_S0_S0_S0_S0_S0_S0_S0_S0_S0_S0_S0_S0_S0_S0_S0_S_S_S_S_S_S_S0_ifffffffffffiiS0__param_22,
	.param .u64 .ptr .align 1 _Z16ParticleMoverGPUPfS_S_S_S_S_S_S_S_PiS_S_S_S_S_S_S_S_S_S_S_S_S_S_S_S_S_S_S_S_S_S0_S0_S0_S0_S0_S0_S0_S0_S0_S0_S0_S0_S0_S0_S0_S_S_S_S_S_S_S0_ifffffffffffiiS0__param_23,
	.param .u64 .ptr .align 1 _Z16ParticleMoverGPUPfS_S_S_S_S_S_S_S_PiS_S_S_S_S_S_S_S_S_S_S_S_S_S_S_S_S_S_S_S_S_S0_S0_S0_S0_S0_S0_S0_S0_S0_S0_S0_S0_S0_S0_S0_S_S_S_S_S_S_S0_ifffffffffffiiS0__param_24,
	.param .u64 .ptr .align 1 _Z16ParticleMoverGPUPfS_S_S_S_S_S_S_S_PiS_S_S_S_S_S_S_S_S_S_S_S_S_S_S_S_S_S_S_S_S_S0_S0_S0_S0_S0_S0_S0_S0_S0_S0_S0_S0_S0_S0_S0_S_S_S_S_S_S_S0_ifffffffffffiiS0__param_25,
	.param .u64 .ptr .align 1 _Z16ParticleMoverGPUPfS_S_S_S_S_S_S_S_PiS_S_S_S_S_S_S_S_S_S_S_S_S_S_S_S_S_S_S_S_S_S0_S0_S0_S0_S0_S0_S0_S0_S0_S0_S0_S0_S0_S0_S0_S_S_S_S_S_S_S0_ifffffffffffiiS0__param_26,
	.param .u64 .ptr .align 1 _Z16ParticleMoverGPUPfS_S_S_S_S_S_S_S_PiS_S_S_S_S_S_S_S_S_S_S_S_S_S_S_S_S_S_S_S_S_S0_S0_S0_S0_S0_S0_S0_S0_S0_S0_S0_S0_S0_S0_S0_S_S_S_S_S_S_S0_ifffffffffffiiS0__param_27,
	.param .u64 .ptr .align 1 _Z16ParticleMoverGPUPfS_S_S_S_S_S_S_S_PiS_S_S_S_S_S_S_S_S_S_S_S_S_S_S_S_S_S_S_S_S_S0_S0_S0_S0_S0_S0_S0_S0_S0_S0_S0_S0_S0_S0_S0_S_S_S_S_S_S_S0_ifffffffffffiiS0__param_28,
	.param .u64 .ptr .align 1 _Z16ParticleMoverGPUPfS_S_S_S_S_S_S_S_PiS_S_S_S_S_S_S_S_S_S_S_S_S_S_S_S_S_S_S_S_S_S0_S0_S0_S0_S0_S0_S0_S0_S0_S0_S0_S0_S0_S0_S0_S_S_S_S_S_S_S0_ifffffffffffiiS0__param_29,
	.param .u64 .ptr .align 1 _Z16ParticleMoverGPUPfS_S_S_S_S_S_S_S_PiS_S_S_S_S_S_S_S_S_S_S_S_S_S_S_S_S_S_S_S_S_S0_S0_S0_S0_S0_S0_S0_S0_S0_S0_S0_S0_S0_S0_S0_S_S_S_S_S_S_S0_ifffffffffffiiS0__param_30,
	.param .u64 .ptr .align 1 _Z16ParticleMoverGPUPfS_S_S_S_S_S_S_S_PiS_S_S_S_S_S_S_S_S_S_S_S_S_S_S_S_S_S_S_S_S_S0_S0_S0_S0_S0_S0_S0_S0_S0_S0_S0_S0_S0_S0_S0_S_S_S_S_S_S_S0_ifffffffffffiiS0__param_31,
	.param .u64 .ptr .align 1 _Z16ParticleMoverGPUPfS_S_S_S_S_S_S_S_PiS_S_S_S_S_S_S_S_S_S_S_S_S_S_S_S_S_S_S_S_S_S0_S0_S0_S0_S0_S0_S0_S0_S0_S0_S0_S0_S0_S0_S0_S_S_S_S_S_S_S0_ifffffffffffiiS0__param_32,
	.param .u64 .ptr .align 1 _Z16ParticleMoverGPUPfS_S_S_S_S_S_S_S_PiS_S_S_S_S_S_S_S_S_S_S_S_S_S_S_S_S_S_S_S_S_S0_S0_S0_S0_S0_S0_S0_S0_S0_S0_S0_S0_S0_S0_S0_S_S_S_S_S_S_S0_ifffffffffffiiS0__param_33,
	.param .u64 .ptr .align 1 _Z16ParticleMoverGPUPfS_S_S_S_S_S_S_S_PiS_S_S_S_S_S_S_S_S_S_S_S_S_S_S_S_S_S_S_S_S_S0_S0_S0_S0_S0_S0_S0_S0_S0_S0_S0_S0_S0_S0_S0_S_S_S_S_S_S_S0_ifffffffffffiiS0__param_34,
	.param .u64 .ptr .align 1 _Z16ParticleMoverGPUPfS_S_S_S_S_S_S_S_PiS_S_S_S_S_S_S_S_S_S_S_S_S_S_S_S_S_S_S_S_S_S0_S0_S0_S0_S0_S0_S0_S0_S0_S0_S0_S0_S0_S0_S0_S_S_S_S_S_S_S0_ifffffffffffiiS0__param_35,
	.param .u64 .ptr .align 1 _Z16ParticleMoverGPUPfS_S_S_S_S_S_S_S_PiS_S_S_S_S_S_S_S_S_S_S_S_S_S_S_S_S_S_S_S_S_S0_S0_S0_S0_S0_S0_S0_S0_S0_S0_S0_S0_S0_S0_S0_S_S_S_S_S_S_S0_ifffffffffffiiS0__param_36,
	.param .u64 .ptr .align 1 _Z16ParticleMoverGPUPfS_S_S_S_S_S_S_S_PiS_S_S_S_S_S_S_S_S_S_S_S_S_S_S_S_S_S_S_S_S_S0_S0_S0_S0_S0_S0_S0_S0_S0_S0_S0_S0_S0_S0_S0_S_S_S_S_S_S_S0_ifffffffffffiiS0__param_37,
	.param .u64 .ptr .align 1 _Z16ParticleMoverGPUPfS_S_S_S_S_S_S_S_PiS_S_S_S_S_S_S_S_S_S_S_S_S_S_S_S_S_S_S_S_S_S0_S0_S0_S0_S0_S0_S0_S0_S0_S0_S0_S0_S0_S0_S0_S_S_S_S_S_S_S0_ifffffffffffiiS0__param_38,
	.param .u64 .ptr .align 1 _Z16ParticleMoverGPUPfS_S_S_S_S_S_S_S_PiS_S_S_S_S_S_S_S_S_S_S_S_S_S_S_S_S_S_S_S_S_S0_S0_S0_S0_S0_S0_S0_S0_S0_S0_S0_S0_S0_S0_S0_S_S_S_S_S_S_S0_ifffffffffffiiS0__param_39,
	.param .u64 .ptr .align 1 _Z16ParticleMoverGPUPfS_S_S_S_S_S_S_S_PiS_S_S_S_S_S_S_S_S_S_S_S_S_S_S_S_S_S_S_S_S_S0_S0_S0_S0_S0_S0_S0_S0_S0_S0_S0_S0_S0_S0_S0_S_S_S_S_S_S_S0_ifffffffffffiiS0__param_40,
	.param .u64 .ptr .align 1 _Z16ParticleMoverGPUPfS_S_S_S_S_S_S_S_PiS_S_S_S_S_S_S_S_S_S_S_S_S_S_S_S_S_S_S_S_S_S0_S0_S0_S0_S0_S0_S0_S0_S0_S0_S0_S0_S0_S0_S0_S_S_S_S_S_S_S0_ifffffffffffiiS0__param_41,
	.param .u64 .ptr .align 1 _Z16ParticleMoverGPUPfS_S_S_S_S_S_S_S_PiS_S_S_S_S_S_S_S_S_S_S_S_S_S_S_S_S_S_S_S_S_S0_S0_S0_S0_S0_S0_S0_S0_S0_S0_S0_S0_S0_S0_S0_S_S_S_S_S_S_S0_ifffffffffffiiS0__param_42,
	.param .u64 .ptr .align 1 _Z16ParticleMoverGPUPfS_S_S_S_S_S_S_S_PiS_S_S_S_S_S_S_S_S_S_S_S_S_S_S_S_S_S_S_S_S_S0_S0_S0_S0_S0_S0_S0_S0_S0_S0_S0_S0_S0_S0_S0_S_S_S_S_S_S_S0_ifffffffffffiiS0__param_43,
	.param .u64 .ptr .align 1 _Z16ParticleMoverGPUPfS_S_S_S_S_S_S_S_PiS_S_S_S_S_S_S_S_S_S_S_S_S_S_S_S_S_S_S_S_S_S0_S0_S0_S0_S0_S0_S0_S0_S0_S0_S0_S0_S0_S0_S0_S_S_S_S_S_S_S0_ifffffffffffiiS0__param_44,
	.param .u64 .ptr .align 1 _Z16ParticleMoverGPUPfS_S_S_S_S_S_S_S_PiS_S_S_S_S_S_S_S_S_S_S_S_S_S_S_S_S_S_S_S_S_S0_S0_S0_S0_S0_S0_S0_S0_S0_S0_S0_S0_S0_S0_S0_S_S_S_S_S_S_S0_ifffffffffffiiS0__param_45,
	.param .u64 .ptr .align 1 _Z16ParticleMoverGPUPfS_S_S_S_S_S_S_S_PiS_S_S_S_S_S_S_S_S_S_S_S_S_S_S_S_S_S_S_S_S_S0_S0_S0_S0_S0_S0_S0_S0_S0_S0_S0_S0_S0_S0_S0_S_S_S_S_S_S_S0_ifffffffffffiiS0__param_46,
	.param .u64 .ptr .align 1 _Z16ParticleMoverGPUPfS_S_S_S_S_S_S_S_PiS_S_S_S_S_S_S_S_S_S_S_S_S_S_S_S_S_S_S_S_S_S0_S0_S0_S0_S0_S0_S0_S0_S0_S0_S0_S0_S0_S0_S0_S_S_S_S_S_S_S0_ifffffffffffiiS0__param_47,
	.param .u64 .ptr .align 1 _Z16ParticleMoverGPUPfS_S_S_S_S_S_S_S_PiS_S_S_S_S_S_S_S_S_S_S_S_S_S_S_S_S_S_S_S_S_S0_S0_S0_S0_S0_S0_S0_S0_S0_S0_S0_S0_S0_S0_S0_S_S_S_S_S_S_S0_ifffffffffffiiS0__param_48,
	.param .u64 .ptr .align 1 _Z16ParticleMoverGPUPfS_S_S_S_S_S_S_S_PiS_S_S_S_S_S_S_S_S_S_S_S_S_S_S_S_S_S_S_S_S_S0_S0_S0_S0_S0_S0_S0_S0_S0_S0_S0_S0_S0_S0_S0_S_S_S_S_S_S_S0_ifffffffffffiiS0__param_49,
	.param .u64 .ptr .align 1 _Z16ParticleMoverGPUPfS_S_S_S_S_S_S_S_PiS_S_S_S_S_S_S_S_S_S_S_S_S_S_S_S_S_S_S_S_S_S0_S0_S0_S0_S0_S0_S0_S0_S0_S0_S0_S0_S0_S0_S0_S_S_S_S_S_S_S0_ifffffffffffiiS0__param_50,
	.param .u64 .ptr .align 1 _Z16ParticleMoverGPUPfS_S_S_S_S_S_S_S_PiS_S_S_S_S_S_S_S_S_S_S_S_S_S_S_S_S_S_S_S_S_S0_S0_S0_S0_S0_S0_S0_S0_S0_S0_S0_S0_S0_S0_S0_S_S_S_S_S_S_S0_ifffffffffffiiS0__param_51,
	.param .u64 .ptr .align 1 _Z16ParticleMoverGPUPfS_S_S_S_S_S_S_S_PiS_S_S_S_S_S_S_S_S_S_S_S_S_S_S_S_S_S_S_S_S_S0_S0_S0_S0_S0_S0_S0_S0_S0_S0_S0_S0_S0_S0_S0_S_S_S_S_S_S_S0_ifffffffffffiiS0__param_52,
	.param .u32 _Z16ParticleMoverGPUPfS_S_S_S_S_S_S_S_PiS_S_S_S_S_S_S_S_S_S_S_S_S_S_S_S_S_S_S_S_S_S0_S0_S0_S0_S0_S0_S0_S0_S0_S0_S0_S0_S0_S0_S0_S_S_S_S_S_S_S0_ifffffffffffiiS0__param_53,
	.param .f32 _Z16ParticleMoverGPUPfS_S_S_S_S_S_S_S_PiS_S_S_S_S_S_S_S_S_S_S_S_S_S_S_S_S_S_S_S_S_S0_S0_S0_S0_S0_S0_S0_S0_S0_S0_S0_S0_S0_S0_S0_S_S_S_S_S_S_S0_ifffffffffffiiS0__param_54,
	.param .f32 _Z16ParticleMoverGPUPfS_S_S_S_S_S_S_S_PiS_S_S_S_S_S_S_S_S_S_S_S_S_S_S_S_S_S_S_S_S_S0_S0_S0_S0_S0_S0_S0_S0_S0_S0_S0_S0_S0_S0_S0_S_S_S_S_S_S_S0_ifffffffffffiiS0__param_55,
	.param .f32 _Z16ParticleMoverGPUPfS_S_S_S_S_S_S_S_PiS_S_S_S_S_S_S_S_S_S_S_S_S_S_S_S_S_S_S_S_S_S0_S0_S0_S0_S0_S0_S0_S0_S0_S0_S0_S0_S0_S0_S0_S_S_S_S_S_S_S0_ifffffffffffiiS0__param_56,
	.param .f32 _Z16ParticleMoverGPUPfS_S_S_S_S_S_S_S_PiS_S_S_S_S_S_S_S_S_S_S_S_S_S_S_S_S_S_S_S_S_S0_S0_S0_S0_S0_S0_S0_S0_S0_S0_S0_S0_S0_S0_S0_S_S_S_S_S_S_S0_ifffffffffffiiS0__param_57,
	.param .f32 _Z16ParticleMoverGPUPfS_S_S_S_S_S_S_S_PiS_S_S_S_S_S_S_S_S_S_S_S_S_S_S_S_S_S_S_S_S_S0_S0_S0_S0_S0_S0_S0_S0_S0_S0_S0_S0_S0_S0_S0_S_S_S_S_S_S_S0_ifffffffffffiiS0__param_58,
	.param .f32 _Z16ParticleMoverGPUPfS_S_S_S_S_S_S_S_PiS_S_S_S_S_S_S_S_S_S_S_S_S_S_S_S_S_S_S_S_S_S0_S0_S0_S0_S0_S0_S0_S0_S0_S0_S0_S0_S0_S0_S0_S_S_S_S_S_S_S0_ifffffffffffiiS0__param_59,
	.param .f32 _Z16ParticleMoverGPUPfS_S_S_S_S_S_S_S_PiS_S_S_S_S_S_S_S_S_S_S_S_S_S_S_S_S_S_S_S_S_S0_S0_S0_S0_S0_S0_S0_S0_S0_S0_S0_S0_S0_S0_S0_S_S_S_S_S_S_S0_ifffffffffffiiS0__param_60,
	.param .f32 _Z16ParticleMoverGPUPfS_S_S_S_S_S_S_S_PiS_S_S_S_S_S_S_S_S_S_S_S_S_S_S_S_S_S_S_S_S_S0_S0_S0_S0_S0_S0_S0_S0_S0_S0_S0_S0_S0_S0_S0_S_S_S_S_S_S_S0_ifffffffffffiiS0__param_61,
	.param .f32 _Z16ParticleMoverGPUPfS_S_S_S_S_S_S_S_PiS_S_S_S_S_S_S_S_S_S_S_S_S_S_S_S_S_S_S_S_S_S0_S0_S0_S0_S0_S0_S0_S0_S0_S0_S0_S0_S0_S0_S0_S_S_S_S_S_S_S0_ifffffffffffiiS0__param_62,
	.param .f32 _Z16ParticleMoverGPUPfS_S_S_S_S_S_S_S_PiS_S_S_S_S_S_S_S_S_S_S_S_S_S_S_S_S_S_S_S_S_S0_S0_S0_S0_S0_S0_S0_S0_S0_S0_S0_S0_S0_S0_S0_S_S_S_S_S_S_S0_ifffffffffffiiS0__param_63,
	.param .f32 _Z16ParticleMoverGPUPfS_S_S_S_S_S_S_S_PiS_S_S_S_S_S_S_S_S_S_S_S_S_S_S_S_S_S_S_S_S_S0_S0_S0_S0_S0_S0_S0_S0_S0_S0_S0_S0_S0_S0_S0_S_S_S_S_S_S_S0_ifffffffffffiiS0__param_64,
	.param .u32 _Z16ParticleMoverGPUPfS_S_S_S_S_S_S_S_PiS_S_S_S_S_S_S_S_S_S_S_S_S_S_S_S_S_S_S_S_S_S0_S0_S0_S0_S0_S0_S0_S0_S0_S0_S0_S0_S0_S0_S0_S_S_S_S_S_S_S0_ifffffffffffiiS0__param_65,
	.param .u32 _Z16ParticleMoverGPUPfS_S_S_S_S_S_S_S_PiS_S_S_S_S_S_S_S_S_S_S_S_S_S_S_S_S_S_S_S_S_S0_S0_S0_S0_S0_S0_S0_S0_S0_S0_S0_S0_S0_S0_S0_S_S_S_S_S_S_S0_ifffffffffffiiS0__param_66,
	.param .u64 .ptr .align 1 _Z16ParticleMoverGPUPfS_S_S_S_S_S_S_S_PiS_S_S_S_S_S_S_S_S_S_S_S_S_S_S_S_S_S_S_S_S_S0_S0_S0_S0_S0_S0_S0_S0_S0_S0_S0_S0_S0_S0_S0_S_S_S_S_S_S_S0_ifffffffffffiiS0__param_67
)
{
	.reg .pred 	%p<31>;
	.reg .b32 	%r<85>;
	.reg .b32 	%f<368>;
	.reg .b64 	%rd<244>;
	.reg .b64 	%fd<71>;

	ld.param.u64 	%rd83, [_Z16ParticleMoverGPUPfS_S_S_S_S_S_S_S_PiS_S_S_S_S_S_S_S_S_S_S_S_S_S_S_S_S_S_S_S_S_S0_S0_S0_S0_S0_S0_S0_S0_S0_S0_S0_S0_S0_S0_S0_S_S_S_S_S_S_S0_ifffffffffffiiS0__param_0];
	ld.param.u64 	%rd84, [_Z16ParticleMoverGPUPfS_S_S_S_S_S_S_S_PiS_S_S_S_S_S_S_S_S_S_S_S_S_S_S_S_S_S_S_S_S_S0_S0_S0_S0_S0_S0_S0_S0_S0_S0_S0_S0_S0_S0_S0_S_S_S_S_S_S_S0_ifffffffffffiiS0__param_1];
	ld.param.u64 	%rd85, [_Z16ParticleMoverGPUPfS_S_S_S_S_S_S_S_PiS_S_S_S_S_S_S_S_S_S_S_S_S_S_S_S_S_S_S_S_S_S0_S0_S0_S0_S0_S0_S0_S0_S0_S0_S0_S0_S0_S0_S0_S_S_S_S_S_S_S0_ifffffffffffiiS0__param_2];
	ld.param.u64 	%rd86, [_Z16ParticleMoverGPUPfS_S_S_S_S_S_S_S_PiS_S_S_S_S_S_S_S_S_S_S_S_S_S_S_S_S_S_S_S_S_S0_S0_S0_S0_S0_S0_S0_S0_S0_S0_S0_S0_S0_S0_S0_S_S_S_S_S_S_S0_ifffffffffffiiS0__param_3];
	ld.param.u64 	%rd87, [_Z16ParticleMoverGPUPfS_S_S_S_S_S_S_S_PiS_S_S_S_S_S_S_S_S_S_S_S_S_S_S_S_S_S_S_S_S_S0_S0_S0_S0_S0_S0_S0_S0_S0_S0_S0_S0_S0_S0_S0_S_S_S_S_S_S_S0_ifffffffffffiiS0__param_4];
	ld.param.u64 	%rd88, [_Z16ParticleMoverGPUPfS_S_S_S_S_S_S_S_PiS_S_S_S_S_S_S_S_S_S_S_S_S_S_S_S_S_S_S_S_S_S0_S0_S0_S0_S0_S0_S0_S0_S0_S0_S0_S0_S0_S0_S0_S_S_S_S_S_S_S0_ifffffffffffiiS0__param_5];
	ld.param.u64 	%rd65, [_Z16ParticleMoverGPUPfS_S_S_S_S_S_S_S_PiS_S_S_S_S_S_S_S_S_S_S_S_S_S_S_S_S_S_S_S_S_S0_S0_S0_S0_S0_S0_S0_S0_S0_S0_S0_S0_S0_S0_S0_S_S_S_S_S_S_S0_ifffffffffffiiS0__param_34];
	ld.param.u64 	%rd66, [_Z16ParticleMoverGPUPfS_S_S_S_S_S_S_S_PiS_S_S_S_S_S_S_S_S_S_S_S_S_S_S_S_S_S_S_S_S_S0_S0_S0_S0_S0_S0_S0_S0_S0_S0_S0_S0_S0_S0_S0_S_S_S_S_S_S_S0_ifffffffffffiiS0__param_35];
	ld.param.u64 	%rd89, [_Z16ParticleMoverGPUPfS_S_S_S_S_S_S_S_PiS_S_S_S_S_S_S_S_S_S_S_S_S_S_S_S_S_S_S_S_S_S0_S0_S0_S0_S0_S0_S0_S0_S0_S0_S0_S0_S0_S0_S0_S_S_S_S_S_S_S0_ifffffffffffiiS0__param_36];
	ld.param.u64 	%rd90, [_Z16ParticleMoverGPUPfS_S_S_S_S_S_S_S_PiS_S_S_S_S_S_S_S_S_S_S_S_S_S_S_S_S_S_S_S_S_S0_S0_S0_S0_S0_S0_S0_S0_S0_S0_S0_S0_S0_S0_S0_S_S_S_S_S_S_S0_ifffffffffffiiS0__param_37];
	ld.param.u32 	%r38, [_Z16ParticleMoverGPUPfS_S_S_S_S_S_S_S_PiS_S_S_S_S_S_S_S_S_S_S_S_S_S_S_S_S_S_S_S_S_S0_S0_S0_S0_S0_S0_S0_S0_S0_S0_S0_S0_S0_S0_S0_S_S_S_S_S_S_S0_ifffffffffffiiS0__param_53];
	ld.param.f32 	%f106, [_Z16ParticleMoverGPUPfS_S_S_S_S_S_S_S_PiS_S_S_S_S_S_S_S_S_S_S_S_S_S_S_S_S_S_S_S_S_S0_S0_S0_S0_S0_S0_S0_S0_S0_S0_S0_S0_S0_S0_S0_S_S_S_S_S_S_S0_ifffffffffffiiS0__param_60];
	ld.param.f32 	%f107, [_Z16ParticleMoverGPUPfS_S_S_S_S_S_S_S_PiS_S_S_S_S_S_S_S_S_S_S_S_S_S_S_S_S_S_S_S_S_S0_S0_S0_S0_S0_S0_S0_S0_S0_S0_S0_S0_S0_S0_S0_S_S_S_S_S_S_S0_ifffffffffffiiS0__param_61];
	ld.param.f32 	%f108, [_Z16ParticleMoverGPUPfS_S_S_S_S_S_S_S_PiS_S_S_S_S_S_S_S_S_S_S_S_S_S_S_S_S_S_S_S_S_S0_S0_S0_S0_S0_S0_S0_S0_S0_S0_S0_S0_S0_S0_S0_S_S_S_S_S_S_S0_ifffffffffffiiS0__param_62];
	ld.param.u32 	%r39, [_Z16ParticleMoverGPUPfS_S_S_S_S_S_S_S_PiS_S_S_S_S_S_S_S_S_S_S_S_S_S_S_S_S_S_S_S_S_S0_S0_S0_S0_S0_S0_S0_S0_S0_S0_S0_S0_S0_S0_S0_S_S_S_S_S_S_S0_ifffffffffffiiS0__param_65];
	ld.param.u64 	%rd82, [_Z16ParticleMoverGPUPfS_S_S_S_S_S_S_S_PiS_S_S_S_S_S_S_S_S_S_S_S_S_S_S_S_S_S_S_S_S_S0_S0_S0_S0_S0_S0_S0_S0_S0_S0_S0_S0_S0_S0_S0_S_S_S_S_S_S_S0_ifffffffffffiiS0__param_67];
	cvta.to.global.u64 	%rd1, %rd89;
	cvta.to.global.u64 	%rd2, %rd90;
	cvta.to.global.u64 	%rd3, %rd86;
	cvta.to.global.u64 	%rd4, %rd88;
	cvta.to.global.u64 	%rd5, %rd87;
	cvta.to.global.u64 	%rd6, %rd85;
	cvta.to.global.u64 	%rd7, %rd84;
	cvta.to.global.u64 	%rd8, %rd83;
	mov.u32 	%r40, %tid.x;
	mov.u32 	%r1, %ntid.x;
	mov.u32 	%r41, %ctaid.x;
	mad.lo.s32 	%r76, %r1, %r41, %r40;
	setp.ge.s32 	%p1, %r76, %r38;
	@%p1 bra 	$L__BB0_43;
	ld.param.f32 	%f316, [_Z16ParticleMoverGPUPfS_S_S_S_S_S_S_S_PiS_S_S_S_S_S_S_S_S_S_S_S_S_S_S_S_S_S_S_S_S_S0_S0_S0_S0_S0_S0_S0_S0_S0_S0_S0_S0_S0_S0_S0_S_S_S_S_S_S_S0_ifffffffffffiiS0__param_64];
	ld.param.f32 	%f308, [_Z16ParticleMoverGPUPfS_S_S_S_S_S_S_S_PiS_S_S_S_S_S_S_S_S_S_S_S_S_S_S_S_S_S_S_S_S_S0_S0_S0_S0_S0_S0_S0_S0_S0_S0_S0_S0_S0_S0_S0_S_S_S_S_S_S_S0_ifffffffffffiiS0__param_54];
	ld.param.u32 	%r68, [_Z16ParticleMoverGPUPfS_S_S_S_S_S_S_S_PiS_S_S_S_S_S_S_S_S_S_S_S_S_S_S_S_S_S_S_S_S_S0_S0_S0_S0_S0_S0_S0_S0_S0_S0_S0_S0_S0_S0_S0_S_S_S_S_S_S_S0_ifffffffffffiiS0__param_53];
	ld.param.u64 	%rd228, [_Z16ParticleMoverGPUPfS_S_S_S_S_S_S_S_PiS_S_S_S_S_S_S_S_S_S_S_S_S_S_S_S_S_S_S_S_S_S0_S0_S0_S0_S0_S0_S0_S0_S0_S0_S0_S0_S0_S0_S0_S_S_S_S_S_S_S0_ifffffffffffiiS0__param_33];
	ld.param.u64 	%rd227, [_Z16ParticleMoverGPUPfS_S_S_S_S_S_S_S_PiS_S_S_S_S_S_S_S_S_S_S_S_S_S_S_S_S_S_S_S_S_S0_S0_S0_S0_S0_S0_S0_S0_S0_S0_S0_S0_S0_S0_S0_S_S_S_S_S_S_S0_ifffffffffffiiS0__param_32];
	ld.param.u64 	%rd226, [_Z16ParticleMoverGPUPfS_S_S_S_S_S_S_S_PiS_S_S_S_S_S_S_S_S_S_S_S_S_S_S_S_S_S_S_S_S_S0_S0_S0_S0_S0_S0_S0_S0_S0_S0_S0_S0_S0_S0_S0_S_S_S_S_S_S_S0_ifffffffffffiiS0__param_31];
	ld.param.u64 	%rd225, [_Z16ParticleMoverGPUPfS_S_S_S_S_S_S_S_PiS_S_S_S_S_S_S_S_S_S_S_S_S_S_S_S_S_S_S_S_S_S0_S0_S0_S0_S0_S0_S0_S0_S0_S0_S0_S0_S0_S0_S0_S_S_S_S_S_S_S0_ifffffffffffiiS0__param_27];
	ld.param.u64 	%rd224, [_Z16ParticleMoverGPUPfS_S_S_S_S_S_S_S_PiS_S_S_S_S_S_S_S_S_S_S_S_S_S_S_S_S_S_S_S_S_S0_S0_S0_S0_S0_S0_S0_S0_S0_S0_S0_S0_S0_S0_S0_S_S_S_S_S_S_S0_ifffffffffffiiS0__param_26];
	ld.param.u64 	%rd223, [_Z16ParticleMoverGPUPfS_S_S_S_S_S_S_S_PiS_S_S_S_S_S_S_S_S_S_S_S_S_S_S_S_S_S_S_S_S_S0_S0_S0_S0_S0_S0_S0_S0_S0_S0_S0_S0_S0_S0_S0_S_S_S_S_S_S_S0_ifffffffffffiiS0__param_25];
	ld.param.u64 	%rd222, [_Z16ParticleMoverGPUPfS_S_S_S_S_S_S_S_PiS_S_S_S_S_S_S_S_S_S_S_S_S_S_S_S_S_S_S_S_S_S0_S0_S0_S0_S0_S0_S0_S0_S0_S0_S0_S0_S0_S0_S0_S_S_S_S_S_S_S0_ifffffffffffiiS0__param_24];
	ld.param.u64 	%rd221, [_Z16ParticleMoverGPUPfS_S_S_S_S_S_S_S_PiS_S_S_S_S_S_S_S_S_S_S_S_S_S_S_S_S_S_S_S_S_S0_S0_S0_S0_S0_S0_S0_S0_S0_S0_S0_S0_S0_S0_S0_S_S_S_S_S_S_S0_ifffffffffffiiS0__param_23];
	ld.param.u64 	%rd220, [_Z16ParticleMoverGPUPfS_S_S_S_S_S_S_S_PiS_S_S_S_S_S_S_S_S_S_S_S_S_S_S_S_S_S_S_S_S_S0_S0_S0_S0_S0_S0_S0_S0_S0_S0_S0_S0_S0_S0_S0_S_S_S_S_S_S_S0_ifffffffffffiiS0__param_22];
	ld.param.u64 	%rd209, [_Z16ParticleMoverGPUPfS_S_S_S_S_S_S_S_PiS_S_S_S_S_S_S_S_S_S_S_S_S_S_S_S_S_S_S_S_S_S0_S0_S0_S0_S0_S0_S0_S0_S0_S0_S0_S0_S0_S0_S0_S_S_S_S_S_S_S0_ifffffffffffiiS0__param_11];
	ld.param.u64 	%rd208, [_Z16ParticleMoverGPUPfS_S_S_S_S_S_S_S_PiS_S_S_S_S_S_S_S_S_S_S_S_S_S_S_S_S_S_S_S_S_S0_S0_S0_S0_S0_S0_S0_S0_S0_S0_S0_S0_S0_S0_S0_S_S_S_S_S_S_S0_ifffffffffffiiS0__param_10];
	ld.param.u64 	%rd207, [_Z16ParticleMoverGPUPfS_S_S_S_S_S_S_S_PiS_S_S_S_S_S_S_S_S_S_S_S_S_S_S_S_S_S_S_S_S_S0_S0_S0_S0_S0_S0_S0_S0_S0_S0_S0_S0_S0_S0_S0_S_S_S_S_S_S_S0_ifffffffffffiiS0__param_9];
	ld.param.u64 	%rd206, [_Z16ParticleMoverGPUPfS_S_S_S_S_S_S_S_PiS_S_S_S_S_S_S_S_S_S_S_S_S_S_S_S_S_S_S_S_S_S0_S0_S0_S0_S0_S0_S0_S0_S0_S0_S0_S0_S0_S0_S0_S_S_S_S_S_S_S0_ifffffffffffiiS0__param_8];
	ld.param.u64 	%rd205, [_Z16ParticleMoverGPUPfS_S_S_S_S_S_S_S_PiS_S_S_S_S_S_S_S_S_S_S_S_S_S_S_S_S_S_S_S_S_S0_S0_S0_S0_S0_S0_S0_S0_S0_S0_S0_S0_S0_S0_S0_S_S_S_S_S_S_S0_ifffffffffffiiS0__param_7];
	ld.param.u64 	%rd204, [_Z16ParticleMoverGPUPfS_S_S_S_S_S_S_S_PiS_S_S_S_S_S_S_S_S_S_S_S_S_S_S_S_S_S_S_S_S_S0_S0_S0_S0_S0_S0_S0_S0_S0_S0_S0_S0_S0_S0_S0_S_S_S_S_S_S_S0_ifffffffffffiiS0__param_6];
	cvt.f64.f32 	%fd1, %f316;
	cvt.f64.f32 	%fd2, %f308;
	sub.f32 	%f1, %f108, %f107;
	mov.u32 	%r42, %nctaid.x;
	mul.lo.s32 	%r3, %r1, %r42;
	shl.b32 	%r4, %r68, 1;
	cvta.to.global.u64 	%rd9, %rd208;
	cvta.to.global.u64 	%rd10, %rd209;
	cvta.to.global.u64 	%rd11, %rd207;
	cvta.to.global.u64 	%rd12, %rd204;
	cvta.to.global.u64 	%rd13, %rd205;
	cvta.to.global.u64 	%rd14, %rd206;
	cvta.to.global.u64 	%rd15, %rd228;
	cvta.to.global.u64 	%rd16, %rd65;
	cvta.to.global.u64 	%rd17, %rd220;
	cvta.to.global.u64 	%rd18, %rd221;
	cvta.to.global.u64 	%rd19, %rd222;
	cvta.to.global.u64 	%rd20, %rd223;
	cvta.to.global.u64 	%rd21, %rd224;
	cvta.to.global.u64 	%rd22, %rd225;
	cvta.to.global.u64 	%rd23, %rd226;
	cvta.to.global.u64 	%rd24, %rd82;
	cvta.to.global.u64 	%rd25, %rd227;
	cvta.to.global.u64 	%rd26, %rd66;
$L__BB0_2:
	ld.param.f32 	%f312, [_Z16ParticleMoverGPUPfS_S_S_S_S_S_S_S_PiS_S_S_S_S_S_S_S_S_S_S_S_S_S_S_S_S_S_S_S_S_S0_S0_S0_S0_S0_S0_S0_S0_S0_S0_S0_S0_S0_S0_S0_S_S_S_S_S_S_S0_ifffffffffffiiS0__param_59];
	ld.param.f32 	%f311, [_Z16ParticleMoverGPUPfS_S_S_S_S_S_S_S_PiS_S_S_S_S_S_S_S_S_S_S_S_S_S_S_S_S_S_S_S_S_S0_S0_S0_S0_S0_S0_S0_S0_S0_S0_S0_S0_S0_S0_S0_S_S_S_S_S_S_S0_ifffffffffffiiS0__param_58];
	ld.param.u64 	%rd243, [_Z16ParticleMoverGPUPfS_S_S_S_S_S_S_S_PiS_S_S_S_S_S_S_S_S_S_S_S_S_S_S_S_S_S_S_S_S_S0_S0_S0_S0_S0_S0_S0_S0_S0_S0_S0_S0_S0_S0_S0_S_S_S_S_S_S_S0_ifffffffffffiiS0__param_52];
	ld.param.u64 	%rd230, [_Z16ParticleMoverGPUPfS_S_S_S_S_S_S_S_PiS_S_S_S_S_S_S_S_S_S_S_S_S_S_S_S_S_S_S_S_S_S0_S0_S0_S0_S0_S0_S0_S0_S0_S0_S0_S0_S0_S0_S0_S_S_S_S_S_S_S0_ifffffffffffiiS0__param_39];
	ld.param.u64 	%rd229, [_Z16ParticleMoverGPUPfS_S_S_S_S_S_S_S_PiS_S_S_S_S_S_S_S_S_S_S_S_S_S_S_S_S_S_S_S_S_S0_S0_S0_S0_S0_S0_S0_S0_S0_S0_S0_S0_S0_S0_S0_S_S_S_S_S_S_S0_ifffffffffffiiS0__param_38];
	ld.param.u64 	%rd219, [_Z16ParticleMoverGPUPfS_S_S_S_S_S_S_S_PiS_S_S_S_S_S_S_S_S_S_S_S_S_S_S_S_S_S_S_S_S_S0_S0_S0_S0_S0_S0_S0_S0_S0_S0_S0_S0_S0_S0_S0_S_S_S_S_S_S_S0_ifffffffffffiiS0__param_21];
	ld.param.u64 	%rd218, [_Z16ParticleMoverGPUPfS_S_S_S_S_S_S_S_PiS_S_S_S_S_S_S_S_S_S_S_S_S_S_S_S_S_S_S_S_S_S0_S0_S0_S0_S0_S0_S0_S0_S0_S0_S0_S0_S0_S0_S0_S_S_S_S_S_S_S0_ifffffffffffiiS0__param_20];
	ld.param.u64 	%rd217, [_Z16ParticleMoverGPUPfS_S_S_S_S_S_S_S_PiS_S_S_S_S_S_S_S_S_S_S_S_S_S_S_S_S_S_S_S_S_S0_S0_S0_S0_S0_S0_S0_S0_S0_S0_S0_S0_S0_S0_S0_S_S_S_S_S_S_S0_ifffffffffffiiS0__param_19];
	ld.param.u64 	%rd216, [_Z16ParticleMoverGPUPfS_S_S_S_S_S_S_S_PiS_S_S_S_S_S_S_S_S_S_S_S_S_S_S_S_S_S_S_S_S_S0_S0_S0_S0_S0_S0_S0_S0_S0_S0_S0_S0_S0_S0_S0_S_S_S_S_S_S_S0_ifffffffffffiiS0__param_18];
	ld.param.u64 	%rd215, [_Z16ParticleMoverGPUPfS_S_S_S_S_S_S_S_PiS_S_S_S_S_S_S_S_S_S_S_S_S_S_S_S_S_S_S_S_S_S0_S0_S0_S0_S0_S0_S0_S0_S0_S0_S0_S0_S0_S0_S0_S_S_S_S_S_S_S0_ifffffffffffiiS0__param_17];
	ld.param.u64 	%rd214, [_Z16ParticleMoverGPUPfS_S_S_S_S_S_S_S_PiS_S_S_S_S_S_S_S_S_S_S_S_S_S_S_S_S_S_S_S_S_S0_S0_S0_S0_S0_S0_S0_S0_S0_S0_S0_S0_S0_S0_S0_S_S_S_S_S_S_S0_ifffffffffffiiS0__param_16];
	ld.param.u64 	%rd213, [_Z16ParticleMoverGPUPfS_S_S_S_S_S_S_S_PiS_S_S_S_S_S_S_S_S_S_S_S_S_S_S_S_S_S_S_S_S_S0_S0_S0_S0_S0_S0_S0_S0_S0_S0_S0_S0_S0_S0_S0_S_S_S_S_S_S_S0_ifffffffffffiiS0__param_15];
	ld.param.u64 	%rd212, [_Z16ParticleMoverGPUPfS_S_S_S_S_S_S_S_PiS_S_S_S_S_S_S_S_S_S_S_S_S_S_S_S_S_S_S_S_S_S0_S0_S0_S0_S0_S0_S0_S0_S0_S0_S0_S0_S0_S0_S0_S_S_S_S_S_S_S0_ifffffffffffiiS0__param_14];
	ld.param.u64 	%rd211, [_Z16ParticleMoverGPUPfS_S_S_S_S_S_S_S_PiS_S_S_S_S_S_S_S_S_S_S_S_S_S_S_S_S_S_S_S_S_S0_S0_S0_S0_S0_S0_S0_S0_S0_S0_S0_S0_S0_S0_S0_S_S_S_S_S_S_S0_ifffffffffffiiS0__param_13];
	ld.param.u64 	%rd210, [_Z16ParticleMoverGPUPfS_S_S_S_S_S_S_S_PiS_S_S_S_S_S_S_S_S_S_S_S_S_S_S_S_S_S_S_S_S_S0_S0_S0_S0_S0_S0_S0_S0_S0_S0_S0_S0_S0_S0_S0_S_S_S_S_S_S_S0_ifffffffffffiiS0__param_12];
	mul.wide.s32 	%rd91, %r76, 4;
	add.s64 	%rd92, %rd9, %rd91;
	ld.global.f32 	%f111, [%rd92];
	add.s64 	%rd93, %rd10, %rd91;
	ld.global.f32 	%f112, [%rd93];
	mul.f32 	%f113, %f312, %f112;
	fma.rn.f32 	%f362, %f311, %f111, %f113;
	cvta.to.global.u64 	%rd94, %rd212;
	add.s64 	%rd95, %rd94, %rd91;
	ld.global.f32 	%f114, [%rd95];
	cvta.to.global.u64 	%rd96, %rd213;
	add.s64 	%rd97, %rd96, %rd91;
	ld.global.f32 	%f115, [%rd97];
	mul.f32 	%f116, %f312, %f115;
	fma.rn.f32 	%f363, %f311, %f114, %f116;
	cvta.to.global.u64 	%rd98, %rd216;
	add.s64 	%rd99, %rd98, %rd91;
	ld.global.f32 	%f117, [%rd99];
	cvta.to.global.u64 	%rd100, %rd217;
	add.s64 	%rd101, %rd100, %rd91;
	ld.global.f32 	%f118, [%rd101];
	mul.f32 	%f119, %f312, %f118;
	fma.rn.f32 	%f364, %f311, %f117, %f119;
	cvta.to.global.u64 	%rd102, %rd210;
	add.s64 	%rd103, %rd102, %rd91;
	ld.global.f32 	%f120, [%rd103];
	cvta.to.global.u64 	%rd104, %rd211;
	add.s64 	%rd105, %rd104, %rd91;
	ld.global.f32 	%f121, [%rd105];
	mul.f32 	%f122, %f312, %f121;
	fma.rn.f32 	%f365, %f311, %f120, %f122;
	cvta.to.global.u64 	%rd106, %rd214;
	add.s64 	%rd107, %rd106, %rd91;
	ld.global.f32 	%f123, [%rd107];
	cvta.to.global.u64 	%rd108, %rd215;
	add.s64 	%rd109, %rd108, %rd91;
	ld.global.f32 	%f124, [%rd109];
	mul.f32 	%f125, %f312, %f124;
	fma.rn.f32 	%f366, %f311, %f123, %f125;
	cvta.to.global.u64 	%rd110, %rd218;
	add.s64 	%rd111, %rd110, %rd91;
	ld.global.f32 	%f126, [%rd111];
	cvta.to.global.u64 	%rd112, %rd219;
	add.s64 	%rd113, %rd112, %rd91;
	ld.global.f32 	%f127, [%rd113];
	mul.f32 	%f128, %f312, %f127;
	fma.rn.f32 	%f367, %f311, %f126, %f128;
	cvta.to.global.u64 	%rd114, %rd229;
	add.s64 	%rd27, %rd114, %rd91;
	mov.b32 	%r43, 0;
	st.global.u32 	[%rd27], %r43;
	cvta.to.global.u64 	%rd115, %rd230;
	add.s64 	%rd28, %rd115, %rd91;
	st.global.u32 	[%rd28], %r43;
	cvta.to.global.u64 	%rd116, %rd243;
	add.s64 	%rd29, %rd116, %rd91;
	ld.global.u32 	%r77, [%rd29];
	setp.lt.s32 	%p2, %r77, 1;
	@%p2 bra 	$L__BB0_42;
	ld.param.u32 	%r69, [_Z16ParticleMoverGPUPfS_S_S_S_S_S_S_S_PiS_S_S_S_S_S_S_S_S_S_S_S_S_S_S_S_S_S_S_S_S_S0_S0_S0_S0_S0_S0_S0_S0_S0_S0_S0_S0_S0_S0_S0_S_S_S_S_S_S_S0_ifffffffffffiiS0__param_53];
	add.s32 	%r7, %r69, %r76;
	mov.b32 	%r78, 0;
$L__BB0_4:
	ld.param.u32 	%r70, [_Z16ParticleMoverGPUPfS_S_S_S_S_S_S_S_PiS_S_S_S_S_S_S_S_S_S_S_S_S_S_S_S_S_S_S_S_S_S0_S0_S0_S0_S0_S0_S0_S0_S0_S0_S0_S0_S0_S0_S0_S_S_S_S_S_S_S0_ifffffffffffiiS0__param_53];
	setp.eq.s32 	%p3, %r39, 0;
	mad.lo.s32 	%r10, %r78, %r70, %r76;
	@%p3 bra 	$L__BB0_18;
	mul.wide.s32 	%rd117, %r10, 4;
	add.s64 	%rd118, %rd8, %rd117;
	ld.global.f32 	%f14, [%rd118];
	add.s64 	%rd119, %rd7, %rd117;
	ld.global.f32 	%f15, [%rd119];
	add.s64 	%rd120, %rd6, %rd117;
	ld.global.f32 	%f16, [%rd120];
	setp.lt.s32 	%p4, %r77, 1;
	mov.f64 	%fd65, 0d0000000000000000;
	mov.f64 	%fd66, %fd65;
	mov.f64 	%fd67, %fd65;
	mov.f64 	%fd68, %fd65;
	mov.f64 	%fd69, %fd65;
	mov.f64 	%fd70, %fd65;
	@%p4 bra 	$L__BB0_17;
	setp.eq.s32 	%p5, %r77, 1;
	mov.f32 	%f337, 0f00000000;
	mov.b32 	%r82, 0;
	mov.f32 	%f336, %f337;
	mov.f32 	%f335, %f337;
	mov.f32 	%f334, %f337;
	mov.f32 	%f333, %f337;
	mov.f32 	%f332, %f337;
	@%p5 bra 	$L__BB0_13;
	and.b32  	%r82, %r77, 2147483646;
	neg.s32 	%r81, %r82;
	mov.f32 	%f337, 0f00000000;
	mov.u32 	%r79, %r76;
	mov.u32 	%r80, %r7;
$L__BB0_8:
	ld.param.f32 	%f313, [_Z16ParticleMoverGPUPfS_S_S_S_S_S_S_S_PiS_S_S_S_S_S_S_S_S_S_S_S_S_S_S_S_S_S_S_S_S_S0_S0_S0_S0_S0_S0_S0_S0_S0_S0_S0_S0_S0_S0_S0_S_S_S_S_S_S_S0_ifffffffffffiiS0__param_63];
	mul.wide.s32 	%rd121, %r79, 4;
	add.s64 	%rd30, %rd8, %rd121;
	ld.global.f32 	%f132, [%rd30];
	sub.f32 	%f23, %f14, %f132;
	add.s64 	%rd31, %rd7, %rd121;
	ld.global.f32 	%f133, [%rd31];
	sub.f32 	%f24, %f15, %f133;
	add.s64 	%rd32, %rd6, %rd121;
	ld.global.f32 	%f134, [%rd32];
	sub.f32 	%f25, %f16, %f134;
	mul.f32 	%f135, %f24, %f24;
	fma.rn.f32 	%f136, %f23, %f23, %f135;
	fma.rn.f32 	%f137, %f25, %f25, %f136;
	rcp.rn.f32 	%f26, %f137;
	sqrt.rn.f32 	%f27, %f26;
	setp.gt.f32 	%p6, %f27, %f313;
	@%p6 bra 	$L__BB0_10;
	ld.param.f32 	%f317, [_Z16ParticleMoverGPUPfS_S_S_S_S_S_S_S_PiS_S_S_S_S_S_S_S_S_S_S_S_S_S_S_S_S_S_S_S_S_S0_S0_S0_S0_S0_S0_S0_S0_S0_S0_S0_S0_S0_S0_S0_S_S_S_S_S_S_S0_ifffffffffffiiS0__param_64];
	mul.f32 	%f138, %f23, %f27;
	mul.f32 	%f139, %f24, %f27;
	mul.f32 	%f140, %f25, %f27;
	mul.f32 	%f141, %f317, %f138;
	fma.rn.f32 	%f332, %f141, %f26, %f332;
	mul.f32 	%f142, %f317, %f139;
	fma.rn.f32 	%f333, %f142, %f26, %f333;
	mul.f32 	%f143, %f317, %f140;
	fma.rn.f32 	%f334, %f143, %f26, %f334;
	mul.wide.s32 	%rd122, %r79, 4;
	add.s64 	%rd123, %rd5, %rd122;
	ld.global.f32 	%f144, [%rd123];
	mul.f32 	%f145, %f25, %f144;
	add.s64 	%rd124, %rd4, %rd122;
	ld.global.f32 	%f146, [%rd124];
	mul.f32 	%f147, %f24, %f146;
	sub.f32 	%f148, %f145, %f147;
	fma.rn.f32 	%f335, %f26, %f148, %f335;
	mul.f32 	%f149, %f23, %f146;
	add.s64 	%rd125, %rd3, %rd122;
	ld.global.f32 	%f150, [%rd125];
	mul.f32 	%f151, %f25, %f150;
	sub.f32 	%f152, %f149, %f151;
	fma.rn.f32 	%f336, %f26, %f152, %f336;
	mul.f32 	%f153, %f24, %f150;
	mul.f32 	%f154, %f23, %f144;
	sub.f32 	%f155, %f153, %f154;
	fma.rn.f32 	%f337, %f26, %f155, %f337;
$L__BB0_10:
	ld.param.f32 	%f314, [_Z16ParticleMoverGPUPfS_S_S_S_S_S_S_S_PiS_S_S_S_S_S_S_S_S_S_S_S_S_S_S_S_S_S_S_S_S_S0_S0_S0_S0_S0_S0_S0_S0_S0_S0_S0_S0_S0_S0_S0_S_S_S_S_S_S_S0_ifffffffffffiiS0__param_63];
	ld.param.u32 	%r71, [_Z16ParticleMoverGPUPfS_S_S_S_S_S_S_S_PiS_S_S_S_S_S_S_S_S_S_S_S_S_S_S_S_S_S_S_S_S_S0_S0_S0_S0_S0_S0_S0_S0_S0_S0_S0_S0_S0_S0_S0_S_S_S_S_S_S_S0_ifffffffffffiiS0__param_53];
	mul.wide.s32 	%rd126, %r71, 4;
	add.s64 	%rd127, %rd30, %rd126;
	ld.global.f32 	%f156, [%rd127];
	sub.f32 	%f40, %f14, %f156;
	add.s64 	%rd128, %rd31, %rd126;
	ld.global.f32 	%f157, [%rd128];
	sub.f32 	%f41, %f15, %f157;
	add.s64 	%rd129, %rd32, %rd126;
	ld.global.f32 	%f158, [%rd129];
	sub.f32 	%f42, %f16, %f158;
	mul.f32 	%f159, %f41, %f41;
	fma.rn.f32 	%f160, %f40, %f40, %f159;
	fma.rn.f32 	%f161, %f42, %f42, %f160;
	rcp.rn.f32 	%f43, %f161;
	sqrt.rn.f32 	%f44, %f43;
	setp.gt.f32 	%p7, %f44, %f314;
	@%p7 bra 	$L__BB0_12;
	ld.param.f32 	%f318, [_Z16ParticleMoverGPUPfS_S_S_S_S_S_S_S_PiS_S_S_S_S_S_S_S_S_S_S_S_S_S_S_S_S_S_S_S_S_S0_S0_S0_S0_S0_S0_S0_S0_S0_S0_S0_S0_S0_S0_S0_S_S_S_S_S_S_S0_ifffffffffffiiS0__param_64];
	mul.f32 	%f162, %f40, %f44;
	mul.f32 	%f163, %f41, %f44;
	mul.f32 	%f164, %f42, %f44;
	mul.f32 	%f165, %f318, %f162;
	fma.rn.f32 	%f332, %f165, %f43, %f332;
	mul.f32 	%f166, %f318, %f163;
	fma.rn.f32 	%f333, %f166, %f43, %f333;
	mul.f32 	%f167, %f318, %f164;
	fma.rn.f32 	%f334, %f167, %f43, %f334;
	mul.wide.s32 	%rd130, %r80, 4;
	add.s64 	%rd131, %rd5, %rd130;
	ld.global.f32 	%f168, [%rd131];
	mul.f32 	%f169, %f42, %f168;
	add.s64 	%rd132, %rd4, %rd130;
	ld.global.f32 	%f170, [%rd132];
	mul.f32 	%f171, %f41, %f170;
	sub.f32 	%f172, %f169, %f171;
	fma.rn.f32 	%f335, %f43, %f172, %f335;
	mul.f32 	%f173, %f40, %f170;
	add.s64 	%rd133, %rd3, %rd130;
	ld.global.f32 	%f174, [%rd133];
	mul.f32 	%f175, %f42, %f174;
	sub.f32 	%f176, %f173, %f175;
	fma.rn.f32 	%f336, %f43, %f176, %f336;
	mul.f32 	%f177, %f41, %f174;
	mul.f32 	%f178, %f40, %f168;
	sub.f32 	%f179, %f177, %f178;
	fma.rn.f32 	%f337, %f43, %f179, %f337;
$L__BB0_12:
	add.s32 	%r81, %r81, 2;
	add.s32 	%r80, %r80, %r4;
	add.s32 	%r79, %r79, %r4;
	setp.ne.s32 	%p8, %r81, 0;
	@%p8 bra 	$L__BB0_8;
$L__BB0_13:
	and.b32  	%r46, %r77, 1;
	setp.eq.b32 	%p9, %r46, 1;
	not.pred 	%p10, %p9;
	@%p10 bra 	$L__BB0_16;
	ld.param.f32 	%f315, [_Z16ParticleMoverGPUPfS_S_S_S_S_S_S_S_PiS_S_S_S_S_S_S_S_S_S_S_S_S_S_S_S_S_S_S_S_S_S0_S0_S0_S0_S0_S0_S0_S0_S0_S0_S0_S0_S0_S0_S0_S_S_S_S_S_S_S0_ifffffffffffiiS0__param_63];
	ld.param.u32 	%r72, [_Z16ParticleMoverGPUPfS_S_S_S_S_S_S_S_PiS_S_S_S_S_S_S_S_S_S_S_S_S_S_S_S_S_S_S_S_S_S0_S0_S0_S0_S0_S0_S0_S0_S0_S0_S0_S0_S0_S0_S0_S_S_S_S_S_S_S0_ifffffffffffiiS0__param_53];
	mad.lo.s32 	%r20, %r82, %r72, %r76;
	mul.wide.s32 	%rd134, %r20, 4;
	add.s64 	%rd135, %rd8, %rd134;
	ld.global.f32 	%f180, [%rd135];
	sub.f32 	%f69, %f14, %f180;
	add.s64 	%rd136, %rd7, %rd134;
	ld.global.f32 	%f181, [%rd136];
	sub.f32 	%f70, %f15, %f181;
	add.s64 	%rd137, %rd6, %rd134;
	ld.global.f32 	%f182, [%rd137];
	sub.f32 	%f71, %f16, %f182;
	mul.f32 	%f183, %f70, %f70;
	fma.rn.f32 	%f184, %f69, %f69, %f183;
	fma.rn.f32 	%f185, %f71, %f71, %f184;
	rcp.rn.f32 	%f72, %f185;
	sqrt.rn.f32 	%f73, %f72;
	setp.gt.f32 	%p11, %f73, %f315;
	@%p11 bra 	$L__BB0_16;
	ld.param.f32 	%f319, [_Z16ParticleMoverGPUPfS_S_S_S_S_S_S_S_PiS_S_S_S_S_S_S_S_S_S_S_S_S_S_S_S_S_S_S_S_S_S0_S0_S0_S0_S0_S0_S0_S0_S0_S0_S0_S0_S0_S0_S0_S_S_S_S_S_S_S0_ifffffffffffiiS0__param_64];
	mul.f32 	%f186, %f69, %f73;
	mul.f32 	%f187, %f70, %f73;
	mul.f32 	%f188, %f71, %f73;
	mul.f32 	%f189, %f319, %f186;
	fma.rn.f32 	%f332, %f189, %f72, %f332;
	mul.f32 	%f190, %f319, %f187;
	fma.rn.f32 	%f333, %f190, %f72, %f333;
	mul.f32 	%f191, %f319, %f188;
	fma.rn.f32 	%f334, %f191, %f72, %f334;
	mul.wide.s32 	%rd138, %r20, 4;
	add.s64 	%rd139, %rd5, %rd138;
	ld.global.f32 	%f192, [%rd139];
	mul.f32 	%f193, %f71, %f192;
	add.s64 	%rd140, %rd4, %rd138;
	ld.global.f32 	%f194, [%rd140];
	mul.f32 	%f195, %f70, %f194;
	sub.f32 	%f196, %f193, %f195;
	fma.rn.f32 	%f335, %f72, %f196, %f335;
	mul.f32 	%f197, %f69, %f194;
	add.s64 	%rd141, %rd3, %rd138;
	ld.global.f32 	%f198, [%rd141];
	mul.f32 	%f199, %f71, %f198;
	sub.f32 	%f200, %f197, %f199;
	fma.rn.f32 	%f336, %f72, %f200, %f336;
	mul.f32 	%f201, %f70, %f198;
	mul.f32 	%f202, %f69, %f192;
	sub.f32 	%f203, %f201, %f202;
	fma.rn.f32 	%f337, %f72, %f203, %f337;
$L__BB0_16:
	cvt.f64.f32 	%fd16, %f332;
	mul.f64 	%fd65, %fd16, 0d4200BD99415AF206;
	cvt.f64.f32 	%fd17, %f333;
	mul.f64 	%fd66, %fd17, 0d4200BD99415AF206;
	cvt.f64.f32 	%fd18, %f334;
	mul.f64 	%fd67, %fd18, 0d4200BD99415AF206;
	cvt.f64.f32 	%fd19, %f335;
	mul.f64 	%fd68, %fd19, 0d3E7AD7F29ABCAF48;
	cvt.f64.f32 	%fd20, %f336;
	mul.f64 	%fd69, %fd20, 0d3E7AD7F29ABCAF48;
	cvt.f64.f32 	%fd21, %f337;
	mul.f64 	%fd70, %fd21, 0d3E7AD7F29ABCAF48;
$L__BB0_17:
	cvt.f64.f32 	%fd22, %f362;
	fma.rn.f64 	%fd23, %fd65, %fd1, %fd22;
	cvt.rn.f32.f64 	%f362, %fd23;
	cvt.f64.f32 	%fd24, %f363;
	fma.rn.f64 	%fd25, %fd66, %fd1, %fd24;
	cvt.rn.f32.f64 	%f363, %fd25;
	cvt.f64.f32 	%fd26, %f364;
	fma.rn.f64 	%fd27, %fd67, %fd1, %fd26;
	cvt.rn.f32.f64 	%f364, %fd27;
	cvt.f64.f32 	%fd28, %f365;
	fma.rn.f64 	%fd29, %fd68, %fd1, %fd28;
	cvt.rn.f32.f64 	%f365, %fd29;
	cvt.f64.f32 	%fd30, %f366;
	fma.rn.f64 	%fd31, %fd69, %fd1, %fd30;
	cvt.rn.f32.f64 	%f366, %fd31;
	cvt.f64.f32 	%fd32, %f367;
	fma.rn.f64 	%fd33, %fd70, %fd1, %fd32;
	cvt.rn.f32.f64 	%f367, %fd33;
$L__BB0_18:
	ld.param.f32 	%f310, [_Z16ParticleMoverGPUPfS_S_S_S_S_S_S_S_PiS_S_S_S_S_S_S_S_S_S_S_S_S_S_S_S_S_S_S_S_S_S0_S0_S0_S0_S0_S0_S0_S0_S0_S0_S0_S0_S0_S0_S0_S_S_S_S_S_S_S0_ifffffffffffiiS0__param_55];
	ld.param.f32 	%f309, [_Z16ParticleMoverGPUPfS_S_S_S_S_S_S_S_PiS_S_S_S_S_S_S_S_S_S_S_S_S_S_S_S_S_S_S_S_S_S0_S0_S0_S0_S0_S0_S0_S0_S0_S0_S0_S0_S0_S0_S0_S_S_S_S_S_S_S0_ifffffffffffiiS0__param_54];
	mul.wide.s32 	%rd142, %r10, 4;
	add.s64 	%rd33, %rd3, %rd142;
	ld.global.f32 	%f204, [%rd33];
	cvt.f64.f32 	%fd34, %f204;
	add.s64 	%rd34, %rd11, %rd142;
	ld.global.u32 	%r47, [%rd34];
	cvt.rn.f32.s32 	%f205, %r47;
	mul.f32 	%f206, %f310, %f205;
	mul.f32 	%f207, %f362, %f206;
	cvt.f64.f32 	%fd35, %f207;
	mul.f64 	%fd36, %fd35, 0d3FE0000000000000;
	fma.rn.f64 	%fd37, %fd36, %fd2, %fd34;
	cvt.rn.f32.f64 	%f208, %fd37;
	add.s64 	%rd35, %rd5, %rd142;
	ld.global.f32 	%f209, [%rd35];
	cvt.f64.f32 	%fd38, %f209;
	mul.f32 	%f210, %f363, %f206;
	cvt.f64.f32 	%fd39, %f210;
	mul.f64 	%fd40, %fd39, 0d3FE0000000000000;
	fma.rn.f64 	%fd41, %fd40, %fd2, %fd38;
	cvt.rn.f32.f64 	%f211, %fd41;
	add.s64 	%rd36, %rd4, %rd142;
	ld.global.f32 	%f212, [%rd36];
	cvt.f64.f32 	%fd42, %f212;
	mul.f32 	%f213, %f364, %f206;
	cvt.f64.f32 	%fd43, %f213;
	mul.f64 	%fd44, %fd43, 0d3FE0000000000000;
	fma.rn.f64 	%fd45, %fd44, %fd2, %fd42;
	cvt.rn.f32.f64 	%f214, %fd45;
	mul.f32 	%f215, %f365, %f206;
	cvt.f64.f32 	%fd46, %f215;
	mul.f64 	%fd47, %fd46, 0d3FE0000000000000;
	mul.f64 	%fd48, %fd47, %fd2;
	cvt.rn.f32.f64 	%f216, %fd48;
	mul.f32 	%f217, %f366, %f206;
	cvt.f64.f32 	%fd49, %f217;
	mul.f64 	%fd50, %fd49, 0d3FE0000000000000;
	mul.f64 	%fd51, %fd50, %fd2;
	cvt.rn.f32.f64 	%f218, %fd51;
	mul.f32 	%f219, %f367, %f206;
	cvt.f64.f32 	%fd52, %f219;
	mul.f64 	%fd53, %fd52, 0d3FE0000000000000;
	mul.f64 	%fd54, %fd53, %fd2;
	cvt.rn.f32.f64 	%f220, %fd54;
	fma.rn.f32 	%f221, %f216, %f216, 0f3F800000;
	fma.rn.f32 	%f222, %f218, %f218, %f221;
	fma.rn.f32 	%f223, %f220, %f220, %f222;
	mov.f32 	%f224, 0f40000000;
	div.rn.f32 	%f225, %f224, %f223;
	fma.rn.f32 	%f226, %f211, %f220, %f208;
	mul.f32 	%f227, %f214, %f218;
	sub.f32 	%f228, %f226, %f227;
	fma.rn.f32 	%f229, %f214, %f216, %f211;
	mul.f32 	%f230, %f208, %f220;
	sub.f32 	%f231, %f229, %f230;
	fma.rn.f32 	%f232, %f208, %f218, %f214;
	mul.f32 	%f233, %f211, %f216;
	sub.f32 	%f234, %f232, %f233;
	mul.f32 	%f235, %f231, %f220;
	mul.f32 	%f236, %f234, %f218;
	sub.f32 	%f237, %f235, %f236;
	fma.rn.f32 	%f238, %f225, %f237, %f208;
	mul.f32 	%f239, %f234, %f216;
	mul.f32 	%f240, %f228, %f220;
	sub.f32 	%f241, %f239, %f240;
	fma.rn.f32 	%f242, %f225, %f241, %f211;
	mul.f32 	%f243, %f228, %f218;
	mul.f32 	%f244, %f231, %f216;
	sub.f32 	%f245, %f243, %f244;
	fma.rn.f32 	%f246, %f225, %f245, %f214;
	cvt.f64.f32 	%fd55, %f238;
	fma.rn.f64 	%fd56, %fd36, %fd2, %fd55;
	cvt.rn.f32.f64 	%f247, %fd56;
	st.global.f32 	[%rd33], %f247;
	cvt.f64.f32 	%fd57, %f242;
	ld.global.u32 	%r48, [%rd34];
	cvt.rn.f32.s32 	%f248, %r48;
	mul.f32 	%f249, %f310, %f248;
	mul.f32 	%f250, %f363, %f249;
	cvt.f64.f32 	%fd58, %f250;
	mul.f64 	%fd59, %fd58, 0d3FE0000000000000;
	fma.rn.f64 	%fd60, %fd59, %fd2, %fd57;
	cvt.rn.f32.f64 	%f251, %fd60;
	st.global.f32 	[%rd35], %f251;
	cvt.f64.f32 	%fd61, %f246;
	ld.global.u32 	%r49, [%rd34];
	cvt.rn.f32.s32 	%f252, %r49;
	mul.f32 	%f253, %f310, %f252;
	mul.f32 	%f254, %f364, %f253;
	cvt.f64.f32 	%fd62, %f254;
	mul.f64 	%fd63, %fd62, 0d3FE0000000000000;
	fma.rn.f64 	%fd64, %fd63, %fd2, %fd61;
	cvt.rn.f32.f64 	%f255, %fd64;
	st.global.f32 	[%rd36], %f255;
	ld.global.f32 	%f256, [%rd33];
	add.s64 	%rd37, %rd8, %rd142;
	ld.global.f32 	%f257, [%rd37];
	fma.rn.f32 	%f258, %f309, %f256, %f257;
	st.global.f32 	[%rd37], %f258;
	ld.global.f32 	%f259, [%rd35];
	add.s64 	%rd38, %rd7, %rd142;
	ld.global.f32 	%f260, [%rd38];
	fma.rn.f32 	%f261, %f309, %f259, %f260;
	st.global.f32 	[%rd38], %f261;
	ld.global.f32 	%f262, [%rd36];
	add.s64 	%rd39, %rd6, %rd142;
	ld.global.f32 	%f263, [%rd39];
	fma.rn.f32 	%f264, %f309, %f262, %f263;
	st.global.f32 	[%rd39], %f264;
	ld.global.u32 	%r50, [%rd34];
	cvt.rn.f32.s32 	%f265, %r50;
	mul.f32 	%f266, %f310, %f265;
	ld.global.f32 	%f267, [%rd38];
	fma.rn.f32 	%f268, %f367, %f267, %f362;
	mul.f32 	%f269, %f366, %f264;
	sub.f32 	%f270, %f268, %f269;
	mul.f32 	%f271, %f266, %f270;
	add.s64 	%rd143, %rd12, %rd142;
	st.global.f32 	[%rd143], %f271;
	ld.global.u32 	%r51, [%rd34];
	cvt.rn.f32.s32 	%f272, %r51;
	mul.f32 	%f273, %f310, %f272;
	ld.global.f32 	%f274, [%rd39];
	fma.rn.f32 	%f275, %f365, %f274, %f363;
	ld.global.f32 	%f276, [%rd37];
	mul.f32 	%f277, %f367, %f276;
	sub.f32 	%f278, %f275, %f277;
	mul.f32 	%f279, %f273, %f278;
	add.s64 	%rd144, %rd13, %rd142;
	st.global.f32 	[%rd144], %f279;
	ld.global.u32 	%r52, [%rd34];
	cvt.rn.f32.s32 	%f280, %r52;
	mul.f32 	%f281, %f310, %f280;
	ld.global.f32 	%f282, [%rd37];
	fma.rn.f32 	%f283, %f366, %f282, %f364;
	ld.global.f32 	%f284, [%rd38];
	mul.f32 	%f285, %f365, %f284;
	sub.f32 	%f286, %f283, %f285;
	mul.f32 	%f287, %f281, %f286;
	add.s64 	%rd145, %rd14, %rd142;
	st.global.f32 	[%rd145], %f287;
	ld.global.f32 	%f288, [%rd39];
	mul.f32 	%f289, %f1, %f288;
	div.rn.f32 	%f98, %f289, %f106;
	setp.gt.f32 	%p12, %f288, %f106;
	setp.lt.f32 	%p13, %f288, 0f00000000;
	or.pred  	%p14, %p12, %p13;
	@%p14 bra 	$L__BB0_20;
	add.f32 	%f290, %f107, %f98;
	ld.global.f32 	%f291, [%rd37];
	ld.global.f32 	%f292, [%rd38];
	mul.f32 	%f293, %f292, %f292;
	fma.rn.f32 	%f294, %f291, %f291, %f293;
	mul.f32 	%f295, %f290, %f290;
	setp.leu.f32 	%p15, %f294, %f295;
	@%p15 bra 	$L__BB0_21;
$L__BB0_20:
	ld.param.u32 	%r74, [_Z16ParticleMoverGPUPfS_S_S_S_S_S_S_S_PiS_S_S_S_S_S_S_S_S_S_S_S_S_S_S_S_S_S_S_S_S_S0_S0_S0_S0_S0_S0_S0_S0_S0_S0_S0_S0_S0_S0_S0_S_S_S_S_S_S_S0_ifffffffffffiiS0__param_53];
	ld.global.u32 	%r62, [%rd28];
	mad.lo.s32 	%r63, %r62, %r74, %r76;
	mul.wide.s32 	%rd200, %r63, 4;
	add.s64 	%rd201, %rd26, %rd200;
	st.global.u32 	[%rd201], %r10;
	mul.wide.s32 	%rd202, %r10, 4;
	add.s64 	%rd203, %rd2, %rd202;
	mov.b32 	%r64, 1;
	st.global.u32 	[%rd203], %r64;
	ld.global.u32 	%r65, [%rd28];
	add.s32 	%r66, %r65, 1;
	st.global.u32 	[%rd28], %r66;
	mov.b32 	%r67, 0;
	st.global.u32 	[%rd34], %r67;
	bra.uni 	$L__BB0_41;
$L__BB0_21:
	ld.param.u64 	%rd237, [_Z16ParticleMoverGPUPfS_S_S_S_S_S_S_S_PiS_S_S_S_S_S_S_S_S_S_S_S_S_S_S_S_S_S_S_S_S_S0_S0_S0_S0_S0_S0_S0_S0_S0_S0_S0_S0_S0_S0_S0_S_S_S_S_S_S_S0_ifffffffffffiiS0__param_46];
	mul.wide.s32 	%rd146, %r10, 4;
	add.s64 	%rd147, %rd2, %rd146;
	mov.b32 	%r53, 0;
	st.global.u32 	[%rd147], %r53;
	ld.global.f32 	%f99, [%rd37];
	cvta.to.global.u64 	%rd148, %rd237;
	mul.wide.s32 	%rd149, %r76, 4;
	add.s64 	%rd150, %rd148, %rd149;
	ld.global.f32 	%f296, [%rd150];
	setp.geu.f32 	%p16, %f99, %f296;
	@%p16 bra 	$L__BB0_24;
	ld.param.u64 	%rd231, [_Z16ParticleMoverGPUPfS_S_S_S_S_S_S_S_PiS_S_S_S_S_S_S_S_S_S_S_S_S_S_S_S_S_S_S_S_S_S0_S0_S0_S0_S0_S0_S0_S0_S0_S0_S0_S0_S0_S0_S0_S_S_S_S_S_S_S0_ifffffffffffiiS0__param_40];
	cvta.to.global.u64 	%rd151, %rd231;
	mul.wide.s32 	%rd152, %r76, 4;
	add.s64 	%rd153, %rd151, %rd152;
	ld.global.u32 	%r84, [%rd153];
	setp.eq.s32 	%p17, %r84, -1;
	@%p17 bra 	$L__BB0_24;
	ld.global.u32 	%r83, [%rd27];
	bra.uni 	$L__BB0_39;
$L__BB0_24:
	ld.param.u64 	%rd238, [_Z16ParticleMoverGPUPfS_S_S_S_S_S_S_S_PiS_S_S_S_S_S_S_S_S_S_S_S_S_S_S_S_S_S_S_S_S_S0_S0_S0_S0_S0_S0_S0_S0_S0_S0_S0_S0_S0_S0_S0_S_S_S_S_S_S_S0_ifffffffffffiiS0__param_47];
	cvta.to.global.u64 	%rd154, %rd238;
	mul.wide.s32 	%rd155, %r76, 4;
	add.s64 	%rd156, %rd154, %rd155;
	ld.global.f32 	%f297, [%rd156];
	setp.leu.f32 	%p18, %f99, %f297;
	@%p18 bra 	$L__BB0_27;
	ld.param.u64 	%rd232, [_Z16ParticleMoverGPUPfS_S_S_S_S_S_S_S_PiS_S_S_S_S_S_S_S_S_S_S_S_S_S_S_S_S_S_S_S_S_S0_S0_S0_S0_S0_S0_S0_S0_S0_S0_S0_S0_S0_S0_S0_S_S_S_S_S_S_S0_ifffffffffffiiS0__param_41];
	cvta.to.global.u64 	%rd157, %rd232;
	mul.wide.s32 	%rd158, %r76, 4;
	add.s64 	%rd159, %rd157, %rd158;
	ld.global.u32 	%r84, [%rd159];
	setp.eq.s32 	%p19, %r84, -1;
	@%p19 bra 	$L__BB0_27;
	ld.global.u32 	%r83, [%rd27];
	bra.uni 	$L__BB0_39;
$L__BB0_27:
	ld.param.u64 	%rd239, [_Z16ParticleMoverGPUPfS_S_S_S_S_S_S_S_PiS_S_S_S_S_S_S_S_S_S_S_S_S_S_S_S_S_S_S_S_S_S0_S0_S0_S0_S0_S0_S0_S0_S0_S0_S0_S0_S0_S0_S0_S_S_S_S_S_S_S0_ifffffffffffiiS0__param_48];
	ld.global.f32 	%f100, [%rd38];
	cvta.to.global.u64 	%rd160, %rd239;
	mul.wide.s32 	%rd161, %r76, 4;
	add.s64 	%rd162, %rd160, %rd161;
	ld.global.f32 	%f298, [%rd162];
	setp.geu.f32 	%p20, %f100, %f298;
	@%p20 bra 	$L__BB0_30;
	ld.param.u64 	%rd233, [_Z16ParticleMoverGPUPfS_S_S_S_S_S_S_S_PiS_S_S_S_S_S_S_S_S_S_S_S_S_S_S_S_S_S_S_S_S_S0_S0_S0_S0_S0_S0_S0_S0_S0_S0_S0_S0_S0_S0_S0_S_S_S_S_S_S_S0_ifffffffffffiiS0__param_42];
	cvta.to.global.u64 	%rd163, %rd233;
	mul.wide.s32 	%rd164, %r76, 4;
	add.s64 	%rd165, %rd163, %rd164;
	ld.global.u32 	%r84, [%rd165];
	setp.eq.s32 	%p21, %r84, -1;
	@%p21 bra 	$L__BB0_30;
	ld.global.u32 	%r83, [%rd27];
	bra.uni 	$L__BB0_39;
$L__BB0_30:
	ld.param.u64 	%rd240, [_Z16ParticleMoverGPUPfS_S_S_S_S_S_S_S_PiS_S_S_S_S_S_S_S_S_S_S_S_S_S_S_S_S_S_S_S_S_S0_S0_S0_S0_S0_S0_S0_S0_S0_S0_S0_S0_S0_S0_S0_S_S_S_S_S_S_S0_ifffffffffffiiS0__param_49];
	cvta.to.global.u64 	%rd166, %rd240;
	mul.wide.s32 	%rd167, %r76, 4;
	add.s64 	%rd168, %rd166, %rd167;
	ld.global.f32 	%f299, [%rd168];
	setp.leu.f32 	%p22, %f100, %f299;
	@%p22 bra 	$L__BB0_33;
	ld.param.u64 	%rd234, [_Z16ParticleMoverGPUPfS_S_S_S_S_S_S_S_PiS_S_S_S_S_S_S_S_S_S_S_S_S_S_S_S_S_S_S_S_S_S0_S0_S0_S0_S0_S0_S0_S0_S0_S0_S0_S0_S0_S0_S0_S_S_S_S_S_S_S0_ifffffffffffiiS0__param_43];
	cvta.to.global.u64 	%rd169, %rd234;
	mul.wide.s32 	%rd170, %r76, 4;
	add.s64 	%rd171, %rd169, %rd170;
	ld.global.u32 	%r84, [%rd171];
	setp.eq.s32 	%p23, %r84, -1;
	@%p23 bra 	$L__BB0_33;
	ld.global.u32 	%r83, [%rd27];
	bra.uni 	$L__BB0_39;
$L__BB0_33:
	ld.param.u64 	%rd241, [_Z16ParticleMoverGPUPfS_S_S_S_S_S_S_S_PiS_S_S_S_S_S_S_S_S_S_S_S_S_S_S_S_S_S_S_S_S_S0_S0_S0_S0_S0_S0_S0_S0_S0_S0_S0_S0_S0_S0_S0_S_S_S_S_S_S_S0_ifffffffffffiiS0__param_50];
	ld.global.f32 	%f101, [%rd39];
	cvta.to.global.u64 	%rd172, %rd241;
	mul.wide.s32 	%rd173, %r76, 4;
	add.s64 	%rd174, %rd172, %rd173;
	ld.global.f32 	%f300, [%rd174];
	setp.geu.f32 	%p24, %f101, %f300;
	@%p24 bra 	$L__BB0_36;
	ld.param.u64 	%rd235, [_Z16ParticleMoverGPUPfS_S_S_S_S_S_S_S_PiS_S_S_S_S_S_S_S_S_S_S_S_S_S_S_S_S_S_S_S_S_S0_S0_S0_S0_S0_S0_S0_S0_S0_S0_S0_S0_S0_S0_S0_S_S_S_S_S_S_S0_ifffffffffffiiS0__param_44];
	cvta.to.global.u64 	%rd175, %rd235;
	mul.wide.s32 	%rd176, %r76, 4;
	add.s64 	%rd177, %rd175, %rd176;
	ld.global.u32 	%r84, [%rd177];
	setp.eq.s32 	%p25, %r84, -1;
	@%p25 bra 	$L__BB0_36;
	ld.global.u32 	%r83, [%rd27];
	bra.uni 	$L__BB0_39;
$L__BB0_36:
	ld.param.u64 	%rd242, [_Z16ParticleMoverGPUPfS_S_S_S_S_S_S_S_PiS_S_S_S_S_S_S_S_S_S_S_S_S_S_S_S_S_S_S_S_S_S0_S0_S0_S0_S0_S0_S0_S0_S0_S0_S0_S0_S0_S0_S0_S_S_S_S_S_S_S0_ifffffffffffiiS0__param_51];
	cvta.to.global.u64 	%rd178, %rd242;
	mul.wide.s32 	%rd179, %r76, 4;
	add.s64 	%rd180, %rd178, %rd179;
	ld.global.f32 	%f301, [%rd180];
	setp.leu.f32 	%p26, %f101, %f301;
	@%p26 bra 	$L__BB0_44;
	ld.param.u64 	%rd236, [_Z16ParticleMoverGPUPfS_S_S_S_S_S_S_S_PiS_S_S_S_S_S_S_S_S_S_S_S_S_S_S_S_S_S_S_S_S_S0_S0_S0_S0_S0_S0_S0_S0_S0_S0_S0_S0_S0_S0_S0_S_S_S_S_S_S_S0_ifffffffffffiiS0__param_45];
	cvta.to.global.u64 	%rd181, %rd236;
	mul.wide.s32 	%rd182, %r76, 4;
	add.s64 	%rd183, %rd181, %rd182;
	ld.global.u32 	%r84, [%rd183];
	setp.eq.s32 	%p27, %r84, -1;
	@%p27 bra 	$L__BB0_44;
	ld.global.u32 	%r83, [%rd27];
$L__BB0_39:
	ld.param.u32 	%r73, [_Z16ParticleMoverGPUPfS_S_S_S_S_S_S_S_PiS_S_S_S_S_S_S_S_S_S_S_S_S_S_S_S_S_S_S_S_S_S0_S0_S0_S0_S0_S0_S0_S0_S0_S0_S0_S0_S0_S0_S0_S_S_S_S_S_S_S0_ifffffffffffiiS0__param_53];
	mad.lo.s32 	%r54, %r83, %r73, %r76;
	mul.wide.s32 	%rd184, %r54, 4;
	add.s64 	%rd185, %rd15, %rd184;
	st.global.u32 	[%rd185], %r84;
	add.s64 	%rd186, %rd16, %rd184;
	st.global.u32 	[%rd186], %r10;
	mul.wide.s32 	%rd187, %r10, 4;
	add.s64 	%rd188, %rd1, %rd187;
	mov.b32 	%r55, 1;
	st.global.u32 	[%rd188], %r55;
	ld.global.f32 	%f302, [%rd37];
	add.s64 	%rd189, %rd17, %rd184;
	st.global.f32 	[%rd189], %f302;
	ld.global.f32 	%f303, [%rd38];
	add.s64 	%rd190, %rd18, %rd184;
	st.global.f32 	[%rd190], %f303;
	ld.global.f32 	%f304, [%rd39];
	add.s64 	%rd191, %rd19, %rd184;
	st.global.f32 	[%rd191], %f304;
	ld.global.f32 	%f305, [%rd33];
	add.s64 	%rd192, %rd20, %rd184;
	st.global.f32 	[%rd192], %f305;
	ld.global.f32 	%f306, [%rd35];
	add.s64 	%rd193, %rd21, %rd184;
	st.global.f32 	[%rd193], %f306;
	ld.global.f32 	%f307, [%rd36];
	add.s64 	%rd194, %rd22, %rd184;
	st.global.f32 	[%rd194], %f307;
	ld.global.u32 	%r56, [%rd34];
	add.s64 	%rd195, %rd23, %rd184;
	st.global.u32 	[%rd195], %r56;
	add.s64 	%rd196, %rd24, %rd187;
	ld.global.u32 	%r57, [%rd196];
	add.s64 	%rd197, %rd25, %rd184;
	st.global.u32 	[%rd197], %r57;
	ld.global.u32 	%r58, [%rd27];
	add.s32 	%r59, %r58, 1;
	st.global.u32 	[%rd27], %r59;
	setp.eq.s32 	%p28, %r54, -1;
	@%p28 bra 	$L__BB0_41;
	mov.b32 	%r60, 0;
	st.global.u32 	[%rd34], %r60;
$L__BB0_41:
	add.s32 	%r78, %r78, 1;
	ld.global.u32 	%r77, [%rd29];
	setp.lt.s32 	%p29, %r78, %r77;
	@%p29 bra 	$L__BB0_4;
$L__BB0_42:
	ld.param.u32 	%r75, [_Z16ParticleMoverGPUPfS_S_S_S_S_S_S_S_PiS_S_S_S_S_S_S_S_S_S_S_S_S_S_S_S_S_S_S_S_S_S0_S0_S0_S0_S0_S0_S0_S0_S0_S0_S0_S0_S0_S0_S0_S_S_S_S_S_S_S0_ifffffffffffiiS0__param_53];
	add.s32 	%r76, %r76, %r3;
	setp.lt.s32 	%p30, %r76, %r75;
	@%p30 bra 	$L__BB0_2;
$L__BB0_43:
	ret;
$L__BB0_44:
	mul.wide.s32 	%rd198, %r10, 4;
	add.s64 	%rd199, %rd1, %rd198;
	mov.b32 	%r61, 0;
	st.global.u32 	[%rd199], %r61;
	bra.uni 	$L__BB0_41;

}


// ===== COMPILED SASS (sm_100) =====

	.target	sm_100

	.elftype	@"ET_EXEC"


//--------------------- .note.nv.tkinfo           --------------------------
	.section	.note.nv.tkinfo,"",@"SHT_NOTE"
	.sectionflags	@"SHF_NOTE_NV_TKINFO"
	.tkinfo
        /*0018*/ 	.word	0x00000002
        /*0030*/ 	.string	""
        /*0030*/ 	.string	"ptxas"
        /*0030*/ 	.string	"Cuda compilation tools, release 13.0, V13.0.88"
        /*0030*/ 	.string	"Build cuda_13.0.r13.0/compiler.36424714_0"
        /*0030*/ 	.string	"-arch sm_100 -m 64 "



//--------------------- .note.nv.cuinfo           --------------------------
	.section	.note.nv.cuinfo,"",@"SHT_NOTE"
	.sectionflags	@"SHF_NOTE_NV_CUINFO"
        /*0018*/ 	.short	0x0002
        /*001a*/ 	.short	0x0064
        /*001c*/ 	.short	0x0082
	.zero		2


//--------------------- .nv.info                  --------------------------
	.section	.nv.info,"",@"SHT_CUDA_INFO"
	.align	4


	//----- nvinfo : EIATTR_REGCOUNT
	.align		4
        /*0000*/ 	.byte	0x04, 0x2f
        /*0002*/ 	.short	(.L_1 - .L_0)
	.align		4
.L_0:
        /*0004*/ 	.word	index@(_Z16ParticleMoverGPUPfS_S_S_S_S_S_S_S_PiS_S_S_S_S_S_S_S_S_S_S_S_S_S_S_S_S_S_S_S_S_S0_S0_S0_S0_S0_S0_S0_S0_S0_S0_S0_S0_S0_S0_S0_S_S_S_S_S_S_S0_ifffffffffffiiS0_)
        /*0008*/ 	.word	0x00000038


	//----- nvinfo : EIATTR_FRAME_SIZE
	.align		4
.L_1:
        /*000c*/ 	.byte	0x04, 0x11
        /*000e*/ 	.short	(.L_3 - .L_2)
	.align		4
.L_2:
        /*0010*/ 	.word	index@($__internal_2_$__cuda_sm3x_div_rn_noftz_f32_slowpath)
        /*0014*/ 	.word	0x00000000


	//----- nvinfo : EIATTR_FRAME_SIZE
	.align		4
.L_3:
        /*0018*/ 	.byte	0x04, 0x11
        /*001a*/ 	.short	(.L_5 - .L_4)
	.align		4
.L_4:
        /*001c*/ 	.word	index@($__internal_1_$__cuda_sm20_sqrt_rn_f32_slowpath)
        /*0020*/ 	.word	0x00000000


	//----- nvinfo : EIATTR_FRAME_SIZE
	.align		4
.L_5:
        /*0024*/ 	.byte	0x04, 0x11
        /*0026*/ 	.short	(.L_7 - .L_6)
	.align		4
.L_6:
        /*0028*/ 	.word	index@($__internal_0_$__cuda_sm20_rcp_rn_f32_slowpath)
        /*002c*/ 	.word	0x00000000


	//----- nvinfo : EIATTR_FRAME_SIZE
	.align		4
.L_7:
        /*0030*/ 	.byte	0x04, 0x11
        /*0032*/ 	.short	(.L_9 - .L_8)
	.align		4
.L_8:
        /*0034*/ 	.word	index@(_Z16ParticleMoverGPUPfS_S_S_S_S_S_S_S_PiS_S_S_S_S_S_S_S_S_S_S_S_S_S_S_S_S_S_S_S_S_S0_S0_S0_S0_S0_S0_S0_S0_S0_S0_S0_S0_S0_S0_S0_S_S_S_S_S_S_S0_ifffffffffffiiS0_)
        /*0038*/ 	.word	0x00000000


	//----- nvinfo : EIATTR_MIN_STACK_SIZE
	.align		4
.L_9:
        /*003c*/ 	.byte	0x04, 0x12
        /*003e*/ 	.short	(.L_11 - .L_10)
	.align		4
.L_10:
        /*0040*/ 	.word	index@(_Z16ParticleMoverGPUPfS_S_S_S_S_S_S_S_PiS_S_S_S_S_S_S_S_S_S_S_S_S_S_S_S_S_S_S_S_S_S0_S0_S0_S0_S0_S0_S0_S0_S0_S0_S0_S0_S0_S0_S0_S_S_S_S_S_S_S0_ifffffffffffiiS0_)
        /*0044*/ 	.word	0x00000000
.L_11:


//--------------------- .nv.compat                --------------------------
	.section	.nv.compat,"",@"SHT_CUDA_COMPAT_INFO"
	.align	4
        /*0000*/ 	.byte	0x02, 0x09, 0x00, 0x00, 0x02, 0x02, 0x01, 0x00, 0x02, 0x05, 0x05, 0x00, 0x03, 0x07, 0x01, 0x01
        /*0010*/ 	.byte	0x02, 0x03, 0x00, 0x00, 0x02, 0x06, 0x01, 0x00, 0x04, 0x0b, 0x08, 0x00, 0x01, 0x00, 0x00, 0x00
        /*0020*/ 	.byte	0x00, 0x00, 0x00, 0x00


//--------------------- .nv.info._Z16ParticleMoverGPUPfS_S_S_S_S_S_S_S_PiS_S_S_S_S_S_S_S_S_S_S_S_S_S_S_S_S_S_S_S_S_S0_S0_S0_S0_S0_S0_S0_S0_S0_S0_S0_S0_S0_S0_S0_S_S_S_S_S_S_S0_ifffffffffffiiS0_ --------------------------
	.section	.nv.info._Z16ParticleMoverGPUPfS_S_S_S_S_S_S_S_PiS_S_S_S_S_S_S_S_S_S_S_S_S_S_S_S_S_S_S_S_S_S0_S0_S0_S0_S0_S0_S0_S0_S0_S0_S0_S0_S0_S0_S0_S_S_S_S_S_S_S0_ifffffffffffiiS0_,"",@"SHT_CUDA_INFO"
	.sectionflags	@""
	.align	4


	//----- nvinfo : EIATTR_CUDA_API_VERSION
	.align		4
        /*0000*/ 	.byte	0x04, 0x37
        /*0002*/ 	.short	(.L_13 - .L_12)
.L_12:
        /*0004*/ 	.word	0x00000082


	//----- nvinfo : EIATTR_KPARAM_INFO
	.align		4
.L_13:
        /*0008*/ 	.byte	0x04, 0x17
        /*000a*/ 	.short	(.L_15 - .L_14)
.L_14:
        /*000c*/ 	.word	0x00000000
        /*0010*/ 	.short	0x0043
        /*0012*/ 	.short	0x01e0
        /*0014*/ 	.byte	0x00, 0xf5, 0x21, 0x00


	//----- nvinfo : EIATTR_KPARAM_INFO
	.align		4
.L_15:
        /*0018*/ 	.byte	0x04, 0x17
        /*001a*/ 	.short	(.L_17 - .L_16)
.L_16:
        /*001c*/ 	.word	0x00000000
        /*0020*/ 	.short	0x0042
        /*0022*/ 	.short	0x01dc
        /*0024*/ 	.byte	0x00, 0xf0, 0x11, 0x00


	//----- nvinfo : EIATTR_KPARAM_INFO
	.align		4
.L_17:
        /*0028*/ 	.byte	0x04, 0x17
        /*002a*/ 	.short	(.L_19 - .L_18)
.L_18:
        /*002c*/ 	.word	0x00000000
        /*0030*/ 	.short	0x0041
        /*0032*/ 	.short	0x01d8
        /*0034*/ 	.byte	0x00, 0xf0, 0x11, 0x00


	//----- nvinfo : EIATTR_KPARAM_INFO
	.align		4
.L_19:
        /*0038*/ 	.byte	0x04, 0x17
        /*003a*/ 	.short	(.L_21 - .L_20)
.L_20:
        /*003c*/ 	.word	0x00000000
        /*0040*/ 	.short	0x0040
        /*0042*/ 	.short	0x01d4
        /*0044*/ 	.byte	0x00, 0xf0, 0x11, 0x00


	//----- nvinfo : EIATTR_KPARAM_INFO
	.align		4
.L_21:
        /*0048*/ 	.byte	0x04, 0x17
        /*004a*/ 	.short	(.L_23 - .L_22)
.L_22:
        /*004c*/ 	.word	0x00000000
        /*0050*/ 	.short	0x003f
        /*0052*/ 	.short	0x01d0
        /*0054*/ 	.byte	0x00, 0xf0, 0x11, 0x00


	//----- nvinfo : EIATTR_KPARAM_INFO
	.align		4
.L_23:
        /*0058*/ 	.byte	0x04, 0x17
        /*005a*/ 	.short	(.L_25 - .L_24)
.L_24:
        /*005c*/ 	.word	0x00000000
        /*0060*/ 	.short	0x003e
        /*0062*/ 	.short	0x01cc
        /*0064*/ 	.byte	0x00, 0xf0, 0x11, 0x00


	//----- nvinfo : EIATTR_KPARAM_INFO
	.align		4
.L_25:
        /*0068*/ 	.byte	0x04, 0x17
        /*006a*/ 	.short	(.L_27 - .L_26)
.L_26:
        /*006c*/ 	.word	0x00000000
        /*0070*/ 	.short	0x003d
        /*0072*/ 	.short	0x01c8
        /*0074*/ 	.byte	0x00, 0xf0, 0x11, 0x00


	//----- nvinfo : EIATTR_KPARAM_INFO
	.align		4
.L_27:
        /*0078*/ 	.byte	0x04, 0x17
        /*007a*/ 	.short	(.L_29 - .L_28)
.L_28:
        /*007c*/ 	.word	0x00000000
        /*0080*/ 	.short	0x003c
        /*0082*/ 	.short	0x01c4
        /*0084*/ 	.byte	0x00, 0xf0, 0x11, 0x00


	//----- nvinfo : EIATTR_KPARAM_INFO
	.align		4
.L_29:
        /*0088*/ 	.byte	0x04, 0x17
        /*008a*/ 	.short	(.L_31 - .L_30)
.L_30:
        /*008c*/ 	.word	0x00000000
        /*0090*/ 	.short	0x003b
        /*0092*/ 	.short	0x01c0
        /*0094*/ 	.byte	0x00, 0xf0, 0x11, 0x00


	//----- nvinfo : EIATTR_KPARAM_INFO
	.align		4
.L_31:
        /*0098*/ 	.byte	0x04, 0x17
        /*009a*/ 	.short	(.L_33 - .L_32)
.L_32:
        /*009c*/ 	.word	0x00000000
        /*00a0*/ 	.short	0x003a
        /*00a2*/ 	.short	0x01bc
        /*00a4*/ 	.byte	0x00, 0xf0, 0x11, 0x00


	//----- nvinfo : EIATTR_KPARAM_INFO
	.align		4
.L_33:
        /*00a8*/ 	.byte	0x04, 0x17
        /*00aa*/ 	.short	(.L_35 - .L_34)
.L_34:
        /*00ac*/ 	.word	0x00000000
        /*00b0*/ 	.short	0x0039
        /*00b2*/ 	.short	0x01b8
        /*00b4*/ 	.byte	0x00, 0xf0, 0x11, 0x00


	//----- nvinfo : EIATTR_KPARAM_INFO
	.align		4
.L_35:
        /*00b8*/ 	.byte	0x04, 0x17
        /*00ba*/ 	.short	(.L_37 - .L_36)
.L_36:
        /*00bc*/ 	.word	0x00000000
        /*00c0*/ 	.short	0x0038
        /*00c2*/ 	.short	0x01b4
        /*00c4*/ 	.byte	0x00, 0xf0, 0x11, 0x00


	//----- nvinfo : EIATTR_KPARAM_INFO
	.align		4
.L_37:
        /*00c8*/ 	.byte	0x04, 0x17
        /*00ca*/ 	.short	(.L_39 - .L_38)
.L_38:
        /*00cc*/ 	.word	0x00000000
        /*00d0*/ 	.short	0x0037
        /*00d2*/ 	.short	0x01b0
        /*00d4*/ 	.byte	0x00, 0xf0, 0x11, 0x00


	//----- nvinfo : EIATTR_KPARAM_INFO
	.align		4
.L_39:
        /*00d8*/ 	.byte	0x04, 0x17
        /*00da*/ 	.short	(.L_41 - .L_40)
.L_40:
        /*00dc*/ 	.word	0x00000000
        /*00e0*/ 	.short	0x0036
        /*00e2*/ 	.short	0x01ac
        /*00e4*/ 	.byte	0x00, 0xf0, 0x11, 0x00


	//----- nvinfo : EIATTR_KPARAM_INFO
	.align		4
.L_41:
        /*00e8*/ 	.byte	0x04, 0x17
        /*00ea*/ 	.short	(.L_43 - .L_42)
.L_42:
        /*00ec*/ 	.word	0x00000000
        /*00f0*/ 	.short	0x0035
        /*00f2*/ 	.short	0x01a8
        /*00f4*/ 	.byte	0x00, 0xf0, 0x11, 0x00


	//----- nvinfo : EIATTR_KPARAM_INFO
	.align		4
.L_43:
        /*00f8*/ 	.byte	0x04, 0x17
        /*00fa*/ 	.short	(.L_45 - .L_44)
.L_44:
        /*00fc*/ 	.word	0x00000000
        /*0100*/ 	.short	0x0034
        /*0102*/ 	.short	0x01a0
        /*0104*/ 	.byte	0x00, 0xf5, 0x21, 0x00


	//----- nvinfo : EIATTR_KPARAM_INFO
	.align		4
.L_45:
        /*0108*/ 	.byte	0x04, 0x17
        /*010a*/ 	.short	(.L_47 - .L_46)
.L_46:
        /*010c*/ 	.word	0x00000000
        /*0110*/ 	.short	0x0033
        /*0112*/ 	.short	0x0198
        /*0114*/ 	.byte	0x00, 0xf5, 0x21, 0x00


	//----- nvinfo : EIATTR_KPARAM_INFO
	.align		4
.L_47:
        /*0118*/ 	.byte	0x04, 0x17
        /*011a*/ 	.short	(.L_49 - .L_48)
.L_48:
        /*011c*/ 	.word	0x00000000
        /*0120*/ 	.short	0x0032
        /*0122*/ 	.short	0x0190
        /*0124*/ 	.byte	0x00, 0xf5, 0x21, 0x00


	//----- nvinfo : EIATTR_KPARAM_INFO
	.align		4
.L_49:
        /*0128*/ 	.byte	0x04, 0x17
        /*012a*/ 	.short	(.L_51 - .L_50)
.L_50:
        /*012c*/ 	.word	0x00000000
        /*0130*/ 	.short	0x0031
        /*0132*/ 	.short	0x0188
        /*0134*/ 	.byte	0x00, 0xf5, 0x21, 0x00


	//----- nvinfo : EIATTR_KPARAM_INFO
	.align		4
.L_51:
        /*0138*/ 	.byte	0x04, 0x17
        /*013a*/ 	.short	(.L_53 - .L_52)
.L_52:
        /*013c*/ 	.word	0x00000000
        /*0140*/ 	.short	0x0030
        /*0142*/ 	.short	0x0180
        /*0144*/ 	.byte	0x00, 0xf5, 0x21, 0x00


	//----- nvinfo : EIATTR_KPARAM_INFO
	.align		4
.L_53:
        /*0148*/ 	.byte	0x04, 0x17
        /*014a*/ 	.short	(.L_55 - .L_54)
.L_54:
        /*014c*/ 	.word	0x00000000
        /*0150*/ 	.short	0x002f
        /*0152*/ 	.short	0x0178
        /*0154*/ 	.byte	0x00, 0xf5, 0x21, 0x00


	//----- nvinfo : EIATTR_KPARAM_INFO
	.align		4
.L_55:
        /*0158*/ 	.byte	0x04, 0x17
        /*015a*/ 	.short	(.L_57 - .L_56)
.L_56:
        /*015c*/ 	.word	0x00000000
        /*0160*/ 	.short	0x002e
        /*0162*/ 	.short	0x0170
        /*0164*/ 	.byte	0x00, 0xf5, 0x21, 0x00


	//----- nvinfo : EIATTR_KPARAM_INFO
	.align		4
.L_57:
        /*0168*/ 	.byte	0x04, 0x17
        /*016a*/ 	.short	(.L_59 - .L_58)
.L_58:
        /*016c*/ 	.word	0x00000000
        /*0170*/ 	.short	0x002d
        /*0172*/ 	.short	0x0168
        /*0174*/ 	.byte	0x00, 0xf5, 0x21, 0x00


	//----- nvinfo : EIATTR_KPARAM_INFO
	.align		4
.L_59:
        /*0178*/ 	.byte	0x04, 0x17
        /*017a*/ 	.short	(.L_61 - .L_60)
.L_60:
        /*017c*/ 	.word	0x00000000
        /*0180*/ 	.short	0x002c
        /*0182*/ 	.short	0x0160
        /*0184*/ 	.byte	0x00, 0xf5, 0x21, 0x00


	//----- nvinfo : EIATTR_KPARAM_INFO
	.align		4
.L_61:
        /*0188*/ 	.byte	0x04, 0x17
        /*018a*/ 	.short	(.L_63 - .L_62)
.L_62:
        /*018c*/ 	.word	0x00000000
        /*0190*/ 	.short	0x002b
        /*0192*/ 	.short	0x0158
        /*0194*/ 	.byte	0x00, 0xf5, 0x21, 0x00


	//----- nvinfo : EIATTR_KPARAM_INFO
	.align		4
.L_63:
        /*0198*/ 	.byte	0x04, 0x17
        /*019a*/ 	.short	(.L_65 - .L_64)
.L_64:
        /*019c*/ 	.word	0x00000000
        /*01a0*/ 	.short	0x002a
        /*01a2*/ 	.short	0x0150
        /*01a4*/ 	.byte	0x00, 0xf5, 0x21, 0x00


	//----- nvinfo : EIATTR_KPARAM_INFO
	.align		4
.L_65:
        /*01a8*/ 	.byte	0x04, 0x17
        /*01aa*/ 	.short	(.L_67 - .L_66)
.L_66:
        /*01ac*/ 	.word	0x00000000
        /*01b0*/ 	.short	0x0029
        /*01b2*/ 	.short	0x0148
        /*01b4*/ 	.byte	0x00, 0xf5, 0x21, 0x00


	//----- nvinfo : EIATTR_KPARAM_INFO
	.align		4
.L_67:
        /*01b8*/ 	.byte	0x04, 0x17
        /*01ba*/ 	.short	(.L_69 - .L_68)
.L_68:
        /*01bc*/ 	.word	0x00000000
        /*01c0*/ 	.short	0x0028
        /*01c2*/ 	.short	0x0140
        /*01c4*/ 	.byte	0x00, 0xf5, 0x21, 0x00


	//----- nvinfo : EIATTR_KPARAM_INFO
	.align		4
.L_69:
        /*01c8*/ 	.byte	0x04, 0x17
        /*01ca*/ 	.short	(.L_71 - .L_70)
.L_70:
        /*01cc*/ 	.word	0x00000000
        /*01d0*/ 	.short	0x0027
        /*01d2*/ 	.short	0x0138
        /*01d4*/ 	.byte	0x00, 0xf5, 0x21, 0x00


	//----- nvinfo : EIATTR_KPARAM_INFO
	.align		4
.L_71:
        /*01d8*/ 	.byte	0x04, 0x17
        /*01da*/ 	.short	(.L_73 - .L_72)
.L_72:
        /*01dc*/ 	.word	0x00000000
        /*01e0*/ 	.short	0x0026
        /*01e2*/ 	.short	0x0130
        /*01e4*/ 	.byte	0x00, 0xf5, 0x21, 0x00


	//----- nvinfo : EIATTR_KPARAM_INFO
	.align		4
.L_73:
        /*01e8*/ 	.byte	0x04, 0x17
        /*01ea*/ 	.short	(.L_75 - .L_74)
.L_74:
        /*01ec*/ 	.word	0x00000000
        /*01f0*/ 	.short	0x0025
        /*01f2*/ 	.short	0x0128
        /*01f4*/ 	.byte	0x00, 0xf5, 0x21, 0x00


	//----- nvinfo : EIATTR_KPARAM_INFO
	.align		4
.L_75:
        /*01f8*/ 	.byte	0x04, 0x17
        /*01fa*/ 	.short	(.L_77 - .L_76)
.L_76:
        /*01fc*/ 	.word	0x00000000
        /*0200*/ 	.short	0x0024
        /*0202*/ 	.short	0x0120
        /*0204*/ 	.byte	0x00, 0xf5, 0x21, 0x00


	//----- nvinfo : EIATTR_KPARAM_INFO
	.align		4
.L_77:
        /*0208*/ 	.byte	0x04, 0x17
        /*020a*/ 	.short	(.L_79 - .L_78)
.L_78:
        /*020c*/ 	.word	0x00000000
        /*0210*/ 	.short	0x0023
        /*0212*/ 	.short	0x0118
        /*0214*/ 	.byte	0x00, 0xf5, 0x21, 0x00


	//----- nvinfo : EIATTR_KPARAM_INFO
	.align		4
.L_79:
        /*0218*/ 	.byte	0x04, 0x17
        /*021a*/ 	.short	(.L_81 - .L_80)
.L_80:
        /*021c*/ 	.word	0x00000000
        /*0220*/ 	.short	0x0022
        /*0222*/ 	.short	0x0110
        /*0224*/ 	.byte	0x00, 0xf5, 0x21, 0x00


	//----- nvinfo : EIATTR_KPARAM_INFO
	.align		4
.L_81:
        /*0228*/ 	.byte	0x04, 0x17
        /*022a*/ 	.short	(.L_83 - .L_82)
.L_82:
        /*022c*/ 	.word	0x00000000
        /*0230*/ 	.short	0x0021
        /*0232*/ 	.short	0x0108
        /*0234*/ 	.byte	0x00, 0xf5, 0x21, 0x00


	//----- nvinfo : EIATTR_KPARAM_INFO
	.align		4
.L_83:
        /*0238*/ 	.byte	0x04, 0x17
        /*023a*/ 	.short	(.L_85 - .L_84)
.L_84:
        /*023c*/ 	.word	0x00000000
        /*0240*/ 	.short	0x0020
        /*0242*/ 	.short	0x0100
        /*0244*/ 	.byte	0x00, 0xf5, 0x21, 0x00


	//----- nvinfo : EIATTR_KPARAM_INFO
	.align		4
.L_85:
        /*0248*/ 	.byte	0x04, 0x17
        /*024a*/ 	.short	(.L_87 - .L_86)
.L_86:
        /*024c*/ 	.word	0x00000000
        /*0250*/ 	.short	0x001f
        /*0252*/ 	.short	0x00f8
        /*0254*/ 	.byte	0x00, 0xf5, 0x21, 0x00


	//----- nvinfo : EIATTR_KPARAM_INFO
	.align		4
.L_87:
        /*0258*/ 	.byte	0x04, 0x17
        /*025a*/ 	.short	(.L_89 - .L_88)
.L_88:
        /*025c*/ 	.word	0x00000000
        /*0260*/ 	.short	0x001e
        /*0262*/ 	.short	0x00f0
        /*0264*/ 	.byte	0x00, 0xf5, 0x21, 0x00


	//----- nvinfo : EIATTR_KPARAM_INFO
	.align		4
.L_89:
        /*0268*/ 	.byte	0x04, 0x17
        /*026a*/ 	.short	(.L_91 - .L_90)
.L_90:
        /*026c*/ 	.word	0x00000000
        /*0270*/ 	.short	0x001d
        /*0272*/ 	.short	0x00e8
        /*0274*/ 	.byte	0x00, 0xf5, 0x21, 0x00


	//----- nvinfo : EIATTR_KPARAM_INFO
	.align		4
.L_91:
        /*0278*/ 	.byte	0x04, 0x17
        /*027a*/ 	.short	(.L_93 - .L_92)
.L_92:
        /*027c*/ 	.word	0x00000000
        /*0280*/ 	.short	0x001c
        /*0282*/ 	.short	0x00e0
        /*0284*/ 	.byte	0x00, 0xf5, 0x21, 0x00


	//----- nvinfo : EIATTR_KPARAM_INFO
	.align		4
.L_93:
        /*0288*/ 	.byte	0x04, 0x17
        /*028a*/ 	.short	(.L_95 - .L_94)
.L_94:
        /*028c*/ 	.word	0x00000000
        /*0290*/ 	.short	0x001b
        /*0292*/ 	.short	0x00d8
        /*0294*/ 	.byte	0x00, 0xf5, 0x21, 0x00


	//----- nvinfo : EIATTR_KPARAM_INFO
	.align		4
.L_95:
        /*0298*/ 	.byte	0x04, 0x17
        /*029a*/ 	.short	(.L_97 - .L_96)
.L_96:
        /*029c*/ 	.word	0x00000000
        /*02a0*/ 	.short	0x001a
        /*02a2*/ 	.short	0x00d0
        /*02a4*/ 	.byte	0x00, 0xf5, 0x21, 0x00


	//----- nvinfo : EIATTR_KPARAM_INFO
	.align		4
.L_97:
        /*02a8*/ 	.byte	0x04, 0x17
        /*02aa*/ 	.short	(.L_99 - .L_98)
.L_98:
        /*02ac*/ 	.word	0x00000000
        /*02b0*/ 	.short	0x0019
        /*02b2*/ 	.short	0x00c8
        /*02b4*/ 	.byte	0x00, 0xf5, 0x21, 0x00


	//----- nvinfo : EIATTR_KPARAM_INFO
	.align		4
.L_99:
        /*02b8*/ 	.byte	0x04, 0x17
        /*02ba*/ 	.short	(.L_101 - .L_100)
.L_100:
        /*02bc*/ 	.word	0x00000000
        /*02c0*/ 	.short	0x0018
        /*02c2*/ 	.short	0x00c0
        /*02c4*/ 	.byte	0x00, 0xf5, 0x21, 0x00


	//----- nvinfo : EIATTR_KPARAM_INFO
	.align		4
.L_101:
        /*02c8*/ 	.byte	0x04, 0x17
        /*02ca*/ 	.short	(.L_103 - .L_102)
.L_102:
        /*02cc*/ 	.word	0x00000000
        /*02d0*/ 	.short	0x0017
        /*02d2*/ 	.short	0x00b8
        /*02d4*/ 	.byte	0x00, 0xf5, 0x21, 0x00


	//----- nvinfo : EIATTR_KPARAM_INFO
	.align		4
.L_103:
        /*02d8*/ 	.byte	0x04, 0x17
        /*02da*/ 	.short	(.L_105 - .L_104)
.L_104:
        /*02dc*/ 	.word	0x00000000
        /*02e0*/ 	.short	0x0016
        /*02e2*/ 	.short	0x00b0
        /*02e4*/ 	.byte	0x00, 0xf5, 0x21, 0x00


	//----- nvinfo : EIATTR_KPARAM_INFO
	.align		4
.L_105:
        /*02e8*/ 	.byte	0x04, 0x17
        /*02ea*/ 	.short	(.L_107 - .L_106)
.L_106:
        /*02ec*/ 	.word	0x00000000
        /*02f0*/ 	.short	0x0015
        /*02f2*/ 	.short	0x00a8
        /*02f4*/ 	.byte	0x00, 0xf5, 0x21, 0x00


	//----- nvinfo : EIATTR_KPARAM_INFO
	.align		4
.L_107:
        /*02f8*/ 	.byte	0x04, 0x17
        /*02fa*/ 	.short	(.L_109 - .L_108)
.L_108:
        /*02fc*/ 	.word	0x00000000
        /*0300*/ 	.short	0x0014
        /*0302*/ 	.short	0x00a0
        /*0304*/ 	.byte	0x00, 0xf5, 0x21, 0x00


	//----- nvinfo : EIATTR_KPARAM_INFO
	.align		4
.L_109:
        /*0308*/ 	.byte	0x04, 0x17
        /*030a*/ 	.short	(.L_111 - .L_110)
.L_110:
        /*030c*/ 	.word	0x00000000
        /*0310*/ 	.short	0x0013
        /*0312*/ 	.short	0x0098
        /*0314*/ 	.byte	0x00, 0xf5, 0x21, 0x00


	//----- nvinfo : EIATTR_KPARAM_INFO
	.align		4
.L_111:
        /*0318*/ 	.byte	0x04, 0x17
        /*031a*/ 	.short	(.L_113 - .L_112)
.L_112:
        /*031c*/ 	.word	0x00000000
        /*0320*/ 	.short	0x0012
        /*0322*/ 	.short	0x0090
        /*0324*/ 	.byte	0x00, 0xf5, 0x21, 0x00


	//----- nvinfo : EIATTR_KPARAM_INFO
	.align		4
.L_113:
        /*0328*/ 	.byte	0x04, 0x17
        /*032a*/ 	.short	(.L_115 - .L_114)
.L_114:
        /*032c*/ 	.word	0x00000000
        /*0330*/ 	.short	0x0011
        /*0332*/ 	.short	0x0088
        /*0334*/ 	.byte	0x00, 0xf5, 0x21, 0x00


	//----- nvinfo : EIATTR_KPARAM_INFO
	.align		4
.L_115:
        /*0338*/ 	.byte	0x04, 0x17
        /*033a*/ 	.short	(.L_117 - .L_116)
.L_116:
        /*033c*/ 	.word	0x00000000
        /*0340*/ 	.short	0x0010
        /*0342*/ 	.short	0x0080
        /*0344*/ 	.byte	0x00, 0xf5, 0x21, 0x00


	//----- nvinfo : EIATTR_KPARAM_INFO
	.align		4
.L_117:
        /*0348*/ 	.byte	0x04, 0x17
        /*034a*/ 	.short	(.L_119 - .L_118)
.L_118:
        /*034c*/ 	.word	0x00000000
        /*0350*/ 	.short	0x000f
        /*0352*/ 	.short	0x0078
        /*0354*/ 	.byte	0x00, 0xf5, 0x21, 0x00


	//----- nvinfo : EIATTR_KPARAM_INFO
	.align		4
.L_119:
        /*0358*/ 	.byte	0x04, 0x17
        /*035a*/ 	.short	(.L_121 - .L_120)
.L_120:
        /*035c*/ 	.word	0x00000000
        /*0360*/ 	.short	0x000e
        /*0362*/ 	.short	0x0070
        /*0364*/ 	.byte	0x00, 0xf5, 0x21, 0x00


	//----- nvinfo : EIATTR_KPARAM_INFO
	.align		4
.L_121:
        /*0368*/ 	.byte	0x04, 0x17
        /*036a*/ 	.short	(.L_123 - .L_122)
.L_122:
        /*036c*/ 	.word	0x00000000
        /*0370*/ 	.short	0x000d
        /*0372*/ 	.short	0x0068
        /*0374*/ 	.byte	0x00, 0xf5, 0x21, 0x00


	//----- nvinfo : EIATTR_KPARAM_INFO
	.align		4
.L_123:
        /*0378*/ 	.byte	0x04, 0x17
        /*037a*/ 	.short	(.L_125 - .L_124)
.L_124:
        /*037c*/ 	.word	0x00000000
        /*0380*/ 	.short	0x000c
        /*0382*/ 	.short	0x0060
        /*0384*/ 	.byte	0x00, 0xf5, 0x21, 0x00


	//----- nvinfo : EIATTR_KPARAM_INFO
	.align		4
.L_125:
        /*0388*/ 	.byte	0x04, 0x17
        /*038a*/ 	.short	(.L_127 - .L_126)
.L_126:
        /*038c*/ 	.word	0x00000000
        /*0390*/ 	.short	0x000b
        /*0392*/ 	.short	0x0058
        /*0394*/ 	.byte	0x00, 0xf5, 0x21, 0x00


	//----- nvinfo : EIATTR_KPARAM_INFO
	.align		4
.L_127:
        /*0398*/ 	.byte	0x04, 0x17
        /*039a*/ 	.short	(.L_129 - .L_128)
.L_128:
        /*039c*/ 	.word	0x00000000
        /*03a0*/ 	.short	0x000a
        /*03a2*/ 	.short	0x0050
        /*03a4*/ 	.byte	0x00, 0xf5, 0x21, 0x00


	//----- nvinfo : EIATTR_KPARAM_INFO
	.align		4
.L_129:
        /*03a8*/ 	.byte	0x04, 0x17
        /*03aa*/ 	.short	(.L_131 - .L_130)
.L_130:
        /*03ac*/ 	.word	0x00000000
        /*03b0*/ 	.short	0x0009
        /*03b2*/ 	.short	0x0048
        /*03b4*/ 	.byte	0x00, 0xf5, 0x21, 0x00


	//----- nvinfo : EIATTR_KPARAM_INFO
	.align		4
.L_131:
        /*03b8*/ 	.byte	0x04, 0x17
        /*03ba*/ 	.short	(.L_133 - .L_132)
.L_132:
        /*03bc*/ 	.word	0x00000000
        /*03c0*/ 	.short	0x0008
        /*03c2*/ 	.short	0x0040
        /*03c4*/ 	.byte	0x00, 0xf5, 0x21, 0x00


	//----- nvinfo : EIATTR_KPARAM_INFO
	.align		4
.L_133:
        /*03c8*/ 	.byte	0x04, 0x17
        /*03ca*/ 	.short	(.L_135 - .L_134)
.L_134:
        /*03cc*/ 	.word	0x00000000
        /*03d0*/ 	.short	0x0007
        /*03d2*/ 	.short	0x0038
        /*03d4*/ 	.byte	0x00, 0xf5, 0x21, 0x00


	//----- nvinfo : EIATTR_KPARAM_INFO
	.align		4
.L_135:
        /*03d8*/ 	.byte	0x04, 0x17
        /*03da*/ 	.short	(.L_137 - .L_136)
.L_136:
        /*03dc*/ 	.word	0x00000000
        /*03e0*/ 	.short	0x0006
        /*03e2*/ 	.short	0x0030
        /*03e4*/ 	.byte	0x00, 0xf5, 0x21, 0x00


	//----- nvinfo : EIATTR_KPARAM_INFO
	.align		4
.L_137:
        /*03e8*/ 	.byte	0x04, 0x17
        /*03ea*/ 	.short	(.L_139 - .L_138)
.L_138:
        /*03ec*/ 	.word	0x00000000
        /*03f0*/ 	.short	0x0005
        /*03f2*/ 	.short	0x0028
        /*03f4*/ 	.byte	0x00, 0xf5, 0x21, 0x00


	//----- nvinfo : EIATTR_KPARAM_INFO
	.align		4
.L_139:
        /*03f8*/ 	.byte	0x04, 0x17
        /*03fa*/ 	.short	(.L_141 - .L_140)
.L_140:
        /*03fc*/ 	.word	0x00000000
        /*0400*/ 	.short	0x0004
        /*0402*/ 	.short	0x0020
        /*0404*/ 	.byte	0x00, 0xf5, 0x21, 0x00


	//----- nvinfo : EIATTR_KPARAM_INFO
	.align		4
.L_141:
        /*0408*/ 	.byte	0x04, 0x17
        /*040a*/ 	.short	(.L_143 - .L_142)
.L_142:
        /*040c*/ 	.word	0x00000000
        /*0410*/ 	.short	0x0003
        /*0412*/ 	.short	0x0018
        /*0414*/ 	.byte	0x00, 0xf5, 0x21, 0x00


	//----- nvinfo : EIATTR_KPARAM_INFO
	.align		4
.L_143:
        /*0418*/ 	.byte	0x04, 0x17
        /*041a*/ 	.short	(.L_145 - .L_144)
.L_144:
        /*041c*/ 	.word	0x00000000
        /*0420*/ 	.short	0x0002
        /*0422*/ 	.short	0x0010
        /*0424*/ 	.byte	0x00, 0xf5, 0x21, 0x00


	//----- nvinfo : EIATTR_KPARAM_INFO
	.align		4
.L_145:
        /*0428*/ 	.byte	0x04, 0x17
        /*042a*/ 	.short	(.L_147 - .L_146)
.L_146:
        /*042c*/ 	.word	0x00000000
        /*0430*/ 	.short	0x0001
        /*0432*/ 	.short	0x0008
        /*0434*/ 	.byte	0x00, 0xf5, 0x21, 0x00


	//----- nvinfo : EIATTR_KPARAM_INFO
	.align		4
.L_147:
        /*0438*/ 	.byte	0x04, 0x17
        /*043a*/ 	.short	(.L_149 - .L_148)
.L_148:
        /*043c*/ 	.word	0x00000000
        /*0440*/ 	.short	0x0000
        /*0442*/ 	.short	0x0000
        /*0444*/ 	.byte	0x00, 0xf5, 0x21, 0x00


	//----- nvinfo : EIATTR_SPARSE_MMA_MASK
	.align		4
.L_149:
        /*0448*/ 	.byte	0x03, 0x50
        /*044a*/ 	.short	0x0000


	//----- nvinfo : EIATTR_MAXREG_COUNT
	.align		4
        /*044c*/ 	.byte	0x03, 0x1b
        /*044e*/ 	.short	0x00ff


	//----- nvinfo : EIATTR_MERCURY_ISA_VERSION
	.align		4
        /*0450*/ 	.byte	0x03, 0x5f
        /*0452*/ 	.short	0x0101


	//----- nvinfo : EIATTR_VRC_CTA_INIT_COUNT
	.align		4
        /*0454*/ 	.byte	0x02, 0x4a
	.zero		1
	.zero		1


	//----- nvinfo : EIATTR_EXIT_INSTR_OFFSETS
	.align		4
        /*0458*/ 	.byte	0x04, 0x1c
        /*045a*/ 	.short	(.L_151 - .L_150)


	//   ....[0]....
.L_150:
        /*045c*/ 	.word	0x00000070


	//   ....[1]....
        /*0460*/ 	.word	0x00002ec0


	//----- nvinfo : EIATTR_CRS_STACK_SIZE
	.align		4
.L_151:
        /*0464*/ 	.byte	0x04, 0x1e
        /*0466*/ 	.short	(.L_153 - .L_152)
.L_152:
        /*0468*/ 	.word	0x00000000


	//----- nvinfo : EIATTR_CBANK_PARAM_SIZE
	.align		4
.L_153:
        /*046c*/ 	.byte	0x03, 0x19
        /*046e*/ 	.short	0x01e8


	//----- nvinfo : EIATTR_PARAM_CBANK
	.align		4
        /*0470*/ 	.byte	0x04, 0x0a
        /*0472*/ 	.short	(.L_155 - .L_154)
	.align		4
.L_154:
        /*0474*/ 	.word	index@(.nv.constant0._Z16ParticleMoverGPUPfS_S_S_S_S_S_S_S_PiS_S_S_S_S_S_S_S_S_S_S_S_S_S_S_S_S_S_S_S_S_S0_S0_S0_S0_S0_S0_S0_S0_S0_S0_S0_S0_S0_S0_S0_S_S_S_S_S_S_S0_ifffffffffffiiS0_)
        /*0478*/ 	.short	0x0380
        /*047a*/ 	.short	0x01e8


	//----- nvinfo : EIATTR_SW_WAR
	.align		4
.L_155:
        /*047c*/ 	.byte	0x04, 0x36
        /*047e*/ 	.short	(.L_157 - .L_156)
.L_156:
        /*0480*/ 	.word	0x00000008
.L_157:


//--------------------- .nv.callgraph             --------------------------
	.section	.nv.callgraph,"",@"SHT_CUDA_CALLGRAPH"
	.align	4
	.sectionentsize	8
	.align		4
        /*0000*/ 	.word	0x00000000
	.align		4
        /*0004*/ 	.word	0xffffffff
	.align		4
        /*0008*/ 	.word	0x00000000
	.align		4
        /*000c*/ 	.word	0xfffffffe
	.align		4
        /*0010*/ 	.word	0x00000000
	.align		4
        /*0014*/ 	.word	0xfffffffd
	.align		4
        /*0018*/ 	.word	0x00000000
	.align		4
        /*001c*/ 	.word	0xfffffffc


//--------------------- .text._Z16ParticleMoverGPUPfS_S_S_S_S_S_S_S_PiS_S_S_S_S_S_S_S_S_S_S_S_S_S_S_S_S_S_S_S_S_S0_S0_S0_S0_S0_S0_S0_S0_S0_S0_S0_S0_S0_S0_S0_S_S_S_S_S_S_S0_ifffffffffffiiS0_ --------------------------
	.section	.text._Z16ParticleMoverGPUPfS_S_S_S_S_S_S_S_PiS_S_S_S_S_S_S_S_S_S_S_S_S_S_S_S_S_S_S_S_S_S0_S0_S0_S0_S0_S0_S0_S0_S0_S0_S0_S0_S0_S0_S0_S_S_S_S_S_S_S0_ifffffffffffiiS0_,"ax",@progbits
	.align	128
        .global         _Z16ParticleMoverGPUPfS_S_S_S_S_S_S_S_PiS_S_S_S_S_S_S_S_S_S_S_S_S_S_S_S_S_S_S_S_S_S0_S0_S0_S0_S0_S0_S0_S0_S0_S0_S0_S0_S0_S0_S0_S_S_S_S_S_S_S0_ifffffffffffiiS0_
        .type           _Z16ParticleMoverGPUPfS_S_S_S_S_S_S_S_PiS_S_S_S_S_S_S_S_S_S_S_S_S_S_S_S_S_S_S_S_S_S0_S0_S0_S0_S0_S0_S0_S0_S0_S0_S0_S0_S0_S0_S0_S_S_S_S_S_S_S0_ifffffffffffiiS0_,@function
        .size           _Z16ParticleMoverGPUPfS_S_S_S_S_S_S_S_PiS_S_S_S_S_S_S_S_S_S_S_S_S_S_S_S_S_S_S_S_S_S0_S0_S0_S0_S0_S0_S0_S0_S0_S0_S0_S0_S0_S0_S0_S_S_S_S_S_S_S0_ifffffffffffiiS0_,(.L_x_70 - _Z16ParticleMoverGPUPfS_S_S_S_S_S_S_S_PiS_S_S_S_S_S_S_S_S_S_S_S_S_S_S_S_S_S_S_S_S_S0_S0_S0_S0_S0_S0_S0_S0_S0_S0_S0_S0_S0_S0_S0_S_S_S_S_S_S_S0_ifffffffffffiiS0_)
        .other          _Z16ParticleMoverGPUPfS_S_S_S_S_S_S_S_PiS_S_S_S_S_S_S_S_S_S_S_S_S_S_S_S_S_S_S_S_S_S0_S0_S0_S0_S0_S0_S0_S0_S0_S0_S0_S0_S0_S0_S0_S_S_S_S_S_S_S0_ifffffffffffiiS0_,@"STO_CUDA_ENTRY STV_DEFAULT"
_Z16ParticleMoverGPUPfS_S_S_S_S_S_S_S_PiS_S_S_S_S_S_S_S_S_S_S_S_S_S_S_S_S_S_S_S_S_S0_S0_S0_S0_S0_S0_S0_S0_S0_S0_S0_S0_S0_S0_S0_S_S_S_S_S_S_S0_ifffffffffffiiS0_:
.text._Z16ParticleMoverGPUPfS_S_S_S_S_S_S_S_PiS_S_S_S_S_S_S_S_S_S_S_S_S_S_S_S_S_S_S_S_S_S0_S0_S0_S0_S0_S0_S0_S0_S0_S0_S0_S0_S0_S0_S0_S_S_S_S_S_S_S0_ifffffffffffiiS0_:
[----:B------:R-:W-:Y:S01]  /*0000*/  LDC R1, c[0x0][0x37c] ;  /* 0x0000df00ff017b82 */ /* 0x000fe20000000800 */
[----:B------:R-:W0:Y:S01]  /*0010*/  S2R R20, SR_TID.X ;  /* 0x0000000000147919 */ /* 0x000e220000002100 */
[----:B------:R-:W0:Y:S01]  /*0020*/  LDCU UR4, c[0x0][0x360] ;  /* 0x00006c00ff0477ac */ /* 0x000e220008000800 */
[----:B------:R-:W0:Y:S01]  /*0030*/  S2R R3, SR_CTAID.X ;  /* 0x0000000000037919 */ /* 0x000e220000002500 */
[----:B------:R-:W1:Y:S01]  /*0040*/  LDCU UR5, c[0x0][0x528] ;  /* 0x0000a500ff0577ac */ /* 0x000e620008000800 */
[----:B0-----:R-:W-:-:S05]  /*0050*/  IMAD R20, R3, UR4, R20 ;  /* 0x0000000403147c24 */ /* 0x001fca000f8e0214 */
[----:B-1----:R-:W-:-:S13]  /*0060*/  ISETP.GE.AND P0, PT, R20, UR5, PT ;  /* 0x0000000514007c0c */ /* 0x002fda000bf06270 */
[----:B------:R-:W-:Y:S05]  /*0070*/  @P0 EXIT ;  /* 0x000000000000094d */ /* 0x000fea0003800000 */
[----:B------:R-:W0:Y:S01]  /*0080*/  LDCU UR8, c[0x0][0x52c] ;  /* 0x0000a580ff0877ac */ /* 0x000e220008000800 */
[----:B------:R-:W1:Y:S01]  /*0090*/  LDC.64 R18, c[0x0][0x548] ;  /* 0x00015200ff127b82 */ /* 0x000e620000000a00 */
[----:B------:R-:W2:Y:S01]  /*00a0*/  LDCU UR6, c[0x0][0x554] ;  /* 0x0000aa80ff0677ac */ /* 0x000ea20008000800 */
[----:B------:R-:W3:Y:S01]  /*00b0*/  LDCU UR5, c[0x0][0x370] ;  /* 0x00006e00ff0577ac */ /* 0x000ee20008000800 */
[----:B0-----:R-:W0:Y:S01]  /*00c0*/  F2F.F64.F32 R8, UR8 ;  /* 0x0000000800087d10 */ /* 0x001e220008201800 */
[----:B-1----:R-:W-:-:S07]  /*00d0*/  FADD R19, R19, -R18 ;  /* 0x8000001213137221 */ /* 0x002fce0000000000 */
[----:B--2---:R-:W1:Y:S01]  /*00e0*/  F2F.F64.F32 R10, UR6 ;  /* 0x00000006000a7d10 */ /* 0x004e620008201800 */
[----:B------:R-:W2:Y:S01]  /*00f0*/  LDCU.64 UR6, c[0x0][0x358] ;  /* 0x00006b00ff0677ac */ /* 0x000ea20008000a00 */
[----:B0--3--:R-:W-:-:S12]  /*0100*/  UIMAD UR4, UR4, UR5, URZ ;  /* 0x00000005040472a4 */ /* 0x009fd8000f8e02ff */
.L_x_50:
[----:B0-2---:R-:W0:Y:S01]  /*0110*/  LDC.64 R32, c[0x0][0x3d0] ;  /* 0x0000f400ff207b82 */ /* 0x005e220000000a00 */
[----:B------:R-:W3:Y:S01]  /*0120*/  LDCU UR5, c[0x0][0x540] ;  /* 0x0000a800ff0577ac */ /* 0x000ee20008000800 */
[----:B------:R-:W4:Y:S06]  /*0130*/  LDCU UR8, c[0x0][0x53c] ;  /* 0x0000a780ff0877ac */ /* 0x000f2c0008000800 */
[----:B------:R-:W5:Y:S08]  /*0140*/  LDC.64 R30, c[0x0][0x418] ;  /* 0x00010600ff1e7b82 */ /* 0x000f700000000a00 */
[----:B-1----:R-:W1:Y:S08]  /*0150*/  LDC.64 R26, c[0x0][0x3e8] ;  /* 0x0000fa00ff1a7b82 */ /* 0x002e700000000a00 */
[----:B------:R-:W3:Y:S01]  /*0160*/  LDC.64 R16, c[0x0][0x408] ;  /* 0x00010200ff107b82 */ /* 0x000ee20000000a00 */
[----:B0-----:R-:W-:-:S05]  /*0170*/  IMAD.WIDE R32, R20, 0x4, R32 ;  /* 0x0000000414207825 */ /* 0x001fca00078e0220 */
[----:B--2---:R0:W4:Y:S02]  /*0180*/  LDG.E R0, desc[UR6][R32.64] ;  /* 0x0000000620007981 */ /* 0x004124000c1e1900 */
[----:B------:R-:W2:Y:S08]  /*0190*/  LDC.64 R12, c[0x0][0x420] ;  /* 0x00010800ff0c7b82 */ /* 0x000eb00000000a00 */
[----:B------:R-:W0:Y:S08]  /*01a0*/  LDC.64 R6, c[0x0][0x428] ;  /* 0x00010a00ff067b82 */ /* 0x000e300000000a00 */
        /* <DEDUP_REMOVED lines=8> */
[----:B------:R-:W0:Y:S01]  /*0230*/  LDC.64 R2, c[0x0][0x520] ;  /* 0x00014800ff027b82 */ /* 0x000e220000000a00 */
[----:B-----5:R-:W-:-:S04]  /*0240*/  IMAD.WIDE R30, R20, 0x4, R30 ;  /* 0x00000004141e7825 */ /* 0x020fc800078e021e */
[C---:B-1----:R-:W-:Y:S02]  /*0250*/  IMAD.WIDE R26, R20.reuse, 0x4, R26 ;  /* 0x00000004141a7825 */ /* 0x042fe400078e021a */
[----:B------:R-:W5:Y:S02]  /*0260*/  LDG.E R30, desc[UR6][R30.64] ;  /* 0x000000061e1e7981 */ /* 0x000f64000c1e1900 */
[C---:B---3--:R-:W-:Y:S02]  /*0270*/  IMAD.WIDE R42, R20.reuse, 0x4, R16 ;  /* 0x00000004142a7825 */ /* 0x048fe400078e0210 */
[----:B------:R-:W3:Y:S02]  /*0280*/  LDG.E R26, desc[UR6][R26.64] ;  /* 0x000000061a1a7981 */ /* 0x000ee4000c1e1900 */
[C---:B--2---:R-:W-:Y:S02]  /*0290*/  IMAD.WIDE R12, R20.reuse, 0x4, R12 ;  /* 0x00000004140c7825 */ /* 0x044fe400078e020c */
[----:B------:R-:W2:Y:S02]  /*02a0*/  LDG.E R42, desc[UR6][R42.64] ;  /* 0x000000062a2a7981 */ /* 0x000ea4000c1e1900 */
[----:B0-----:R-:W-:-:S02]  /*02b0*/  IMAD.WIDE R32, R20, 0x4, R6 ;  /* 0x0000000414207825 */ /* 0x001fc400078e0206 */
[----:B------:R3:W4:Y:S02]  /*02c0*/  LDG.E R12, desc[UR6][R12.64] ;  /* 0x000000060c0c7981 */ /* 0x000724000c1e1900 */
[C---:B------:R-:W-:Y:S02]  /*02d0*/  IMAD.WIDE R34, R20.reuse, 0x4, R34 ;  /* 0x0000000414227825 */ /* 0x040fe400078e0222 */
[----:B------:R-:W4:Y:S02]  /*02e0*/  LDG.E R32, desc[UR6][R32.64] ;  /* 0x0000000620207981 */ /* 0x000f24000c1e1900 */
[C---:B------:R-:W-:Y:S02]  /*02f0*/  IMAD.WIDE R36, R20.reuse, 0x4, R36 ;  /* 0x0000000414247825 */ /* 0x040fe400078e0224 */
[----:B------:R-:W4:Y:S02]  /*0300*/  LDG.E R18, desc[UR6][R34.64] ;  /* 0x0000000622127981 */ /* 0x000f24000c1e1900 */
[----:B------:R-:W-:-:S02]  /*0310*/  IMAD.WIDE R38, R20, 0x4, R38 ;  /* 0x0000000414267825 */ /* 0x000fc400078e0226 */
[----:B------:R-:W4:Y:S02]  /*0320*/  LDG.E R21, desc[UR6][R36.64] ;  /* 0x0000000624157981 */ /* 0x000f24000c1e1900 */
[C---:B------:R-:W-:Y:S02]  /*0330*/  IMAD.WIDE R40, R20.reuse, 0x4, R40 ;  /* 0x0000000414287825 */ /* 0x040fe400078e0228 */
[----:B------:R-:W4:Y:S02]  /*0340*/  LDG.E R24, desc[UR6][R38.64] ;  /* 0x0000000626187981 */ /* 0x000f24000c1e1900 */
[C---:B------:R-:W-:Y:S02]  /*0350*/  IMAD.WIDE R28, R20.reuse, 0x4, R28 ;  /* 0x00000004141c7825 */ /* 0x040fe400078e021c */
[----:B------:R-:W4:Y:S02]  /*0360*/  LDG.E R25, desc[UR6][R40.64] ;  /* 0x0000000628197981 */ /* 0x000f24000c1e1900 */
[----:B------:R-:W-:-:S02]  /*0370*/  IMAD.WIDE R22, R20, 0x4, R22 ;  /* 0x0000000414167825 */ /* 0x000fc400078e0216 */
[----:B------:R-:W4:Y:S02]  /*0380*/  LDG.E R16, desc[UR6][R28.64] ;  /* 0x000000061c107981 */ /* 0x000f24000c1e1900 */
[C---:B------:R-:W-:Y:S02]  /*0390*/  IMAD.WIDE R6, R20.reuse, 0x4, R14 ;  /* 0x0000000414067825 */ /* 0x040fe400078e020e */
[----:B------:R0:W4:Y:S02]  /*03a0*/  LDG.E R17, desc[UR6][R22.64] ;  /* 0x0000000616117981 */ /* 0x000124000c1e1900 */
[----:B------:R-:W-:-:S04]  /*03b0*/  IMAD.WIDE R4, R20, 0x4, R4 ;  /* 0x0000000414047825 */ /* 0x000fc800078e0204 */
[----:B------:R-:W-:Y:S01]  /*03c0*/  IMAD.WIDE R2, R20, 0x4, R2 ;  /* 0x0000000414027825 */ /* 0x000fe200078e0202 */
[----:B------:R1:W-:Y:S04]  /*03d0*/  STG.E desc[UR6][R6.64], RZ ;  /* 0x000000ff06007986 */ /* 0x0003e8000c101906 */
[----:B------:R1:W-:Y:S04]  /*03e0*/  STG.E desc[UR6][R4.64], RZ ;  /* 0x000000ff04007986 */ /* 0x0003e8000c101906 */
[----:B------:R-:W4:Y:S01]  /*03f0*/  LDG.E R27, desc[UR6][R2.64] ;  /* 0x00000006021b7981 */ /* 0x000f22000c1e1900 */
[----:B------:R-:W-:Y:S01]  /*0400*/  BSSY.RECONVERGENT B2, `(.L_x_0) ;  /* 0x00002a7000027945 */ /* 0x000fe20003800200 */
[----:B-----5:R-:W-:Y:S01]  /*0410*/  FMUL R30, R30, UR5 ;  /* 0x000000051e1e7c20 */ /* 0x020fe20008400000 */
[----:B---3--:R-:W-:Y:S01]  /*0420*/  FMUL R13, R26, UR5 ;  /* 0x000000051a0d7c20 */ /* 0x008fe20008400000 */
[----:B--2---:R-:W-:Y:S01]  /*0430*/  FMUL R42, R42, UR5 ;  /* 0x000000052a2a7c20 */ /* 0x004fe20008400000 */
[----:B----4-:R-:W-:-:S04]  /*0440*/  FMUL R15, R18, UR5 ;  /* 0x00000005120f7c20 */ /* 0x010fc80008400000 */
[----:B------:R-:W-:Y:S01]  /*0450*/  FFMA R0, R0, UR8, R15 ;  /* 0x0000000800007c23 */ /* 0x000fe2000800000f */
[----:B------:R-:W-:Y:S01]  /*0460*/  FMUL R15, R32, UR5 ;  /* 0x00000005200f7c20 */ /* 0x000fe20008400000 */
[----:B------:R-:W-:-:S03]  /*0470*/  FMUL R24, R24, UR5 ;  /* 0x0000000518187c20 */ /* 0x000fc60008400000 */
[----:B------:R-:W-:Y:S01]  /*0480*/  FFMA R26, R12, UR8, R15 ;  /* 0x000000080c1a7c23 */ /* 0x000fe2000800000f */
[----:B0-----:R-:W-:Y:S01]  /*0490*/  FFMA R22, R21, UR8, R24 ;  /* 0x0000000815167c23 */ /* 0x001fe20008000018 */
[----:B------:R-:W-:Y:S01]  /*04a0*/  FFMA R23, R25, UR8, R30 ;  /* 0x0000000819177c23 */ /* 0x000fe2000800001e */
[----:B------:R-:W-:Y:S01]  /*04b0*/  FFMA R25, R16, UR8, R13 ;  /* 0x0000000810197c23 */ /* 0x000fe2000800000d */
[----:B------:R-:W-:Y:S01]  /*04c0*/  FFMA R24, R17, UR8, R42 ;  /* 0x0000000811187c23 */ /* 0x000fe2000800002a */
[----:B------:R-:W-:-:S13]  /*04d0*/  ISETP.GE.AND P0, PT, R27, 0x1, PT ;  /* 0x000000011b00780c */ /* 0x000fda0003f06270 */
[----:B-1----:R-:W-:Y:S05]  /*04e0*/  @!P0 BRA `(.L_x_1) ;  /* 0x0000002800608947 */ /* 0x002fea0003800000 */
[----:B------:R-:W0:Y:S01]  /*04f0*/  LDCU UR5, c[0x0][0x528] ;  /* 0x0000a500ff0577ac */ /* 0x000e220008000800 */
[----:B------:R-:W-:Y:S01]  /*0500*/  HFMA2 R28, -RZ, RZ, 0, 0 ;  /* 0x00000000ff1c7431 */ /* 0x000fe200000001ff */
[----:B------:R-:W-:Y:S02]  /*0510*/  MOV R21, R0 ;  /* 0x0000000000157202 */ /* 0x000fe40000000f00 */
[----:B0-----:R-:W-:-:S07]  /*0520*/  IADD3 R29, PT, PT, R20, UR5, RZ ;  /* 0x00000005141d7c10 */ /* 0x001fce000fffe0ff */
.L_x_49:
[----:B0-----:R-:W0:Y:S01]  /*0530*/  LDCU UR5, c[0x0][0x558] ;  /* 0x0000ab00ff0577ac */ /* 0x001e220008000800 */
[----:B-1----:R-:W1:Y:S01]  /*0540*/  LDCU UR8, c[0x0][0x528] ;  /* 0x0000a500ff0877ac */ /* 0x002e620008000800 */
[----:B0-----:R-:W-:Y:S01]  /*0550*/  UISETP.NE.AND UP0, UPT, UR5, URZ, UPT ;  /* 0x000000ff0500728c */ /* 0x001fe2000bf05270 */
[----:B-12---:R-:W-:-:S05]  /*0560*/  MOV R45, UR8 ;  /* 0x00000008002d7c02 */ /* 0x006fca0008000f00 */
[----:B------:R-:W-:-:S03]  /*0570*/  IMAD R30, R28, R45, R20 ;  /* 0x0000002d1c1e7224 */ /* 0x000fc600078e0214 */
[----:B------:R-:W-:Y:S05]  /*0580*/  BRA.U !UP0, `(.L_x_2) ;  /* 0x0000001108c07547 */ /* 0x000fea000b800000 */
[----:B------:R-:W-:Y:S01]  /*0590*/  ISETP.GE.AND P0, PT, R27, 0x1, PT ;  /* 0x000000011b00780c */ /* 0x000fe20003f06270 */
[----:B------:R-:W-:Y:S01]  /*05a0*/  BSSY.RECONVERGENT B1, `(.L_x_3) ;  /* 0x000011c000017945 */ /* 0x000fe20003800200 */
[----:B------:R-:W-:Y:S02]  /*05b0*/  CS2R R32, SRZ ;  /* 0x0000000000207805 */ /* 0x000fe4000001ff00 */
[----:B------:R-:W-:Y:S02]  /*05c0*/  CS2R R12, SRZ ;  /* 0x00000000000c7805 */ /* 0x000fe4000001ff00 */
[----:B------:R-:W-:Y:S02]  /*05d0*/  CS2R R14, SRZ ;  /* 0x00000000000e7805 */ /* 0x000fe4000001ff00 */
[----:B------:R-:W-:Y:S02]  /*05e0*/  CS2R R16, SRZ ;  /* 0x0000000000107805 */ /* 0x000fe4000001ff00 */
[----:B------:R-:W-:-:S02]  /*05f0*/  CS2R R42, SRZ ;  /* 0x00000000002a7805 */ /* 0x000fc4000001ff00 */
[----:B------:R-:W-:Y:S01]  /*0600*/  CS2R R38, SRZ ;  /* 0x0000000000267805 */ /* 0x000fe2000001ff00 */
[----:B------:R-:W-:Y:S06]  /*0610*/  @!P0 BRA `(.L_x_4) ;  /* 0x0000001000508947 */ /* 0x000fec0003800000 */
[----:B------:R-:W0:Y:S08]  /*0620*/  LDC.64 R12, c[0x0][0x380] ;  /* 0x0000e000ff0c7b82 */ /* 0x000e300000000a00 */
[----:B------:R-:W1:Y:S08]  /*0630*/  LDC.64 R14, c[0x0][0x388] ;  /* 0x0000e200ff0e7b82 */ /* 0x000e700000000a00 */
[----:B------:R-:W2:Y:S01]  /*0640*/  LDC.64 R16, c[0x0][0x390] ;  /* 0x0000e400ff107b82 */ /* 0x000ea20000000a00 */
[----:B0-----:R-:W-:-:S05]  /*0650*/  IMAD.WIDE R12, R30, 0x4, R12 ;  /* 0x000000041e0c7825 */ /* 0x001fca00078e020c */
[----:B------:R0:W5:Y:S01]  /*0660*/  LDG.E R31, desc[UR6][R12.64] ;  /* 0x000000060c1f7981 */ /* 0x000162000c1e1900 */
[----:B-1----:R-:W-:-:S05]  /*0670*/  IMAD.WIDE R14, R30, 0x4, R14 ;  /* 0x000000041e0e7825 */ /* 0x002fca00078e020e */
[----:B------:R0:W5:Y:S01]  /*0680*/  LDG.E R32, desc[UR6][R14.64] ;  /* 0x000000060e207981 */ /* 0x000162000c1e1900 */
[----:B--2---:R-:W-:-:S05]  /*0690*/  IMAD.WIDE R16, R30, 0x4, R16 ;  /* 0x000000041e107825 */ /* 0x004fca00078e0210 */
[----:B------:R0:W5:Y:S01]  /*06a0*/  LDG.E R33, desc[UR6][R16.64] ;  /* 0x0000000610217981 */ /* 0x000162000c1e1900 */
[----:B------:R-:W-:Y:S01]  /*06b0*/  ISETP.NE.AND P0, PT, R27, 0x1, PT ;  /* 0x000000011b00780c */ /* 0x000fe20003f05270 */
[----:B------:R-:W-:Y:S01]  /*06c0*/  BSSY.RECONVERGENT B0, `(.L_x_5) ;  /* 0x00000a9000007945 */ /* 0x000fe20003800200 */
[----:B------:R-:W-:Y:S02]  /*06d0*/  CS2R R34, SRZ ;  /* 0x0000000000227805 */ /* 0x000fe4000001ff00 */
[----:B------:R-:W-:Y:S02]  /*06e0*/  CS2R R36, SRZ ;  /* 0x0000000000247805 */ /* 0x000fe4000001ff00 */
[----:B------:R-:W-:Y:S02]  /*06f0*/  CS2R R38, SRZ ;  /* 0x0000000000267805 */ /* 0x000fe4000001ff00 */
[----:B------:R-:W-:-:S05]  /*0700*/  MOV R40, RZ ;  /* 0x000000ff00287202 */ /* 0x000fca0000000f00 */
[----:B0-----:R-:W-:Y:S05]  /*0710*/  @!P0 BRA `(.L_x_6) ;  /* 0x00000008008c8947 */ /* 0x001fea0003800000 */
[----:B------:R-:W-:Y:S01]  /*0720*/  LOP3.LUT R35, R27, 0x7ffffffe, RZ, 0xc0, !PT ;  /* 0x7ffffffe1b237812 */ /* 0x000fe200078ec0ff */
[----:B------:R-:W-:Y:S01]  /*0730*/  HFMA2 R34, -RZ, RZ, 0, 0 ;  /* 0x00000000ff227431 */ /* 0x000fe200000001ff */
[----:B------:R-:W-:Y:S02]  /*0740*/  MOV R41, R20 ;  /* 0x0000001400297202 */ /* 0x000fe40000000f00 */
[----:B------:R-:W-:Y:S02]  /*0750*/  MOV R42, R29 ;  /* 0x0000001d002a7202 */ /* 0x000fe40000000f00 */
[----:B------:R-:W-:-:S07]  /*0760*/  IADD3 R43, PT, PT, -R35, RZ, RZ ;  /* 0x000000ff232b7210 */ /* 0x000fce0007ffe1ff */
.L_x_23:
[----:B------:R-:W0:Y:S08]  /*0770*/  LDC.64 R12, c[0x0][0x388] ;  /* 0x0000e200ff0c7b82 */ /* 0x000e300000000a00 */
[----:B------:R-:W1:Y:S08]  /*0780*/  LDC.64 R14, c[0x0][0x380] ;  /* 0x0000e000ff0e7b82 */ /* 0x000e700000000a00 */
[----:B------:R-:W2:Y:S01]  /*0790*/  LDC.64 R16, c[0x0][0x390] ;  /* 0x0000e400ff107b82 */ /* 0x000ea20000000a00 */
[----:B0-----:R-:W-:-:S05]  /*07a0*/  IMAD.WIDE R12, R41, 0x4, R12 ;  /* 0x00000004290c7825 */ /* 0x001fca00078e020c */
[----:B------:R-:W3:Y:S01]  /*07b0*/  LDG.E R45, desc[UR6][R12.64] ;  /* 0x000000060c2d7981 */ /* 0x000ee2000c1e1900 */
[----:B-1----:R-:W-:-:S05]  /*07c0*/  IMAD.WIDE R14, R41, 0x4, R14 ;  /* 0x00000004290e7825 */ /* 0x002fca00078e020e */
[----:B------:R-:W4:Y:S01]  /*07d0*/  LDG.E R0, desc[UR6][R14.64] ;  /* 0x000000060e007981 */ /* 0x000f22000c1e1900 */
[----:B--2---:R-:W-:-:S05]  /*07e0*/  IMAD.WIDE R16, R41, 0x4, R16 ;  /* 0x0000000429107825 */ /* 0x004fca00078e0210 */
[----:B------:R-:W2:Y:S01]  /*07f0*/  LDG.E R46, desc[UR6][R16.64] ;  /* 0x00000006102e7981 */ /* 0x000ea2000c1e1900 */
[----:B------:R-:W-:Y:S01]  /*0800*/  IADD3 R43, PT, PT, R43, 0x2, RZ ;  /* 0x000000022b2b7810 */ /* 0x000fe20007ffe0ff */
[----:B------:R-:W-:Y:S03]  /*0810*/  BSSY.RECONVERGENT B3, `(.L_x_7) ;  /* 0x0000015000037945 */ /* 0x000fe60003800200 */
[----:B------:R-:W-:Y:S01]  /*0820*/  ISETP.NE.AND P3, PT, R43, RZ, PT ;  /* 0x000000ff2b00720c */ /* 0x000fe20003f65270 */
[----:B---3-5:R-:W-:Y:S01]  /*0830*/  FADD R44, R32, -R45 ;  /* 0x8000002d202c7221 */ /* 0x028fe20000000000 */
[----:B----4-:R-:W-:-:S03]  /*0840*/  FADD R45, R31, -R0 ;  /* 0x800000001f2d7221 */ /* 0x010fc60000000000 */
[----:B------:R-:W-:-:S04]  /*0850*/  FMUL R0, R44, R44 ;  /* 0x0000002c2c007220 */ /* 0x000fc80000400000 */
[----:B------:R-:W-:Y:S01]  /*0860*/  FFMA R47, R45, R45, R0 ;  /* 0x0000002d2d2f7223 */ /* 0x000fe20000000000 */
[----:B--2---:R-:W-:-:S04]  /*0870*/  FADD R46, R33, -R46 ;  /* 0x8000002e212e7221 */ /* 0x004fc80000000000 */
[----:B------:R-:W-:-:S05]  /*0880*/  FFMA R49, R46, R46, R47 ;  /* 0x0000002e2e317223 */ /* 0x000fca000000002f */
[----:B------:R-:W-:-:S04]  /*0890*/  IADD3 R0, PT, PT, R49, 0x1800000, RZ ;  /* 0x0180000031007810 */ /* 0x000fc80007ffe0ff */
[----:B------:R-:W-:-:S04]  /*08a0*/  LOP3.LUT R0, R0, 0x7f800000, RZ, 0xc0, !PT ;  /* 0x7f80000000007812 */ /* 0x000fc800078ec0ff */
[----:B------:R-:W-:-:S13]  /*08b0*/  ISETP.GT.U32.AND P0, PT, R0, 0x1ffffff, PT ;  /* 0x01ffffff0000780c */ /* 0x000fda0003f04070 */
[----:B------:R-:W-:Y:S05]  /*08c0*/  @P0 BRA `(.L_x_8) ;  /* 0x0000000000140947 */ /* 0x000fea0003800000 */
[----:B------:R-:W-:Y:S02]  /*08d0*/  MOV R0, R49 ;  /* 0x0000003100007202 */ /* 0x000fe40000000f00 */
[----:B------:R-:W-:-:S07]  /*08e0*/  MOV R18, 0x900 ;  /* 0x0000090000127802 */ /* 0x000fce0000000f00 */
[----:B------:R-:W-:Y:S05]  /*08f0*/  CALL.REL.NOINC `($__internal_0_$__cuda_sm20_rcp_rn_f32_slowpath) ;  /* 0x0000002400747944 */ /* 0x000fea0003c00000 */
[----:B------:R-:W-:Y:S01]  /*0900*/  MOV R0, R49 ;  /* 0x0000003100007202 */ /* 0x000fe20000000f00 */
[----:B------:R-:W-:Y:S06]  /*0910*/  BRA `(.L_x_9) ;  /* 0x0000000000107947 */ /* 0x000fec0003800000 */
.L_x_8:
[----:B------:R-:W0:Y:S02]  /*0920*/  MUFU.RCP R0, R49 ;  /* 0x0000003100007308 */ /* 0x000e240000001000 */
[----:B0-----:R-:W-:-:S04]  /*0930*/  FFMA R18, R49, R0, -1 ;  /* 0xbf80000031127423 */ /* 0x001fc80000000000 */
[----:B------:R-:W-:-:S04]  /*0940*/  FADD.FTZ R47, -R18, -RZ ;  /* 0x800000ff122f7221 */ /* 0x000fc80000010100 */
[----:B------:R-:W-:-:S07]  /*0950*/  FFMA R0, R0, R47, R0 ;  /* 0x0000002f00007223 */ /* 0x000fce0000000000 */
.L_x_9:
[----:B------:R-:W-:Y:S05]  /*0960*/  BSYNC.RECONVERGENT B3 ;  /* 0x0000000000037941 */ /* 0x000fea0003800200 */
.L_x_7:
[----:B------:R-:W-:Y:S01]  /*0970*/  IADD3 R18, PT, PT, R0, -0xd000000, RZ ;  /* 0xf300000000127810 */ /* 0x000fe20007ffe0ff */
[----:B------:R0:W1:Y:S01]  /*0980*/  MUFU.RSQ R49, R0 ;  /* 0x0000000000317308 */ /* 0x0000620000001400 */
[----:B------:R-:W-:Y:S02]  /*0990*/  BSSY.RECONVERGENT B3, `(.L_x_10) ;  /* 0x000000b000037945 */ /* 0x000fe40003800200 */
[----:B------:R-:W-:-:S13]  /*09a0*/  ISETP.GT.U32.AND P0, PT, R18, 0x727fffff, PT ;  /* 0x727fffff1200780c */ /* 0x000fda0003f04070 */
[----:B0-----:R-:W-:Y:S05]  /*09b0*/  @!P0 BRA `(.L_x_11) ;  /* 0x0000000000108947 */ /* 0x001fea0003800000 */
[----:B------:R-:W-:-:S07]  /*09c0*/  MOV R18, 0x9e0 ;  /* 0x000009e000127802 */ /* 0x000fce0000000f00 */
[----:B-1----:R-:W-:Y:S05]  /*09d0*/  CALL.REL.NOINC `($__internal_1_$__cuda_sm20_sqrt_rn_f32_slowpath) ;  /* 0x0000002800107944 */ /* 0x002fea0003c00000 */
[----:B------:R-:W-:Y:S01]  /*09e0*/  MOV R47, R49 ;  /* 0x00000031002f7202 */ /* 0x000fe20000000f00 */
[----:B------:R-:W-:Y:S06]  /*09f0*/  BRA `(.L_x_12) ;  /* 0x0000000000107947 */ /* 0x000fec0003800000 */
.L_x_11:
[C---:B-1----:R-:W-:Y:S01]  /*0a00*/  FMUL.FTZ R47, R49.reuse, R0 ;  /* 0x00000000312f7220 */ /* 0x042fe20000410000 */
[----:B------:R-:W-:-:S03]  /*0a10*/  FMUL.FTZ R48, R49, 0.5 ;  /* 0x3f00000031307820 */ /* 0x000fc60000410000 */
[----:B------:R-:W-:-:S04]  /*0a20*/  FFMA R18, -R47, R47, R0 ;  /* 0x0000002f2f127223 */ /* 0x000fc80000000100 */
[----:B------:R-:W-:-:S07]  /*0a30*/  FFMA R47, R18, R48, R47 ;  /* 0x00000030122f7223 */ /* 0x000fce000000002f */
.L_x_12:
[----:B------:R-:W-:Y:S05]  /*0a40*/  BSYNC.RECONVERGENT B3 ;  /* 0x0000000000037941 */ /* 0x000fea0003800200 */
.L_x_10:
[----:B------:R-:W0:Y:S01]  /*0a50*/  LDC R53, c[0x0][0x528] ;  /* 0x00014a00ff357b82 */ /* 0x000e220000000800 */
[----:B------:R-:W1:Y:S01]  /*0a60*/  LDCU UR5, c[0x0][0x550] ;  /* 0x0000aa00ff0577ac */ /* 0x000e620008000800 */
[----:B0-----:R-:W-:-:S04]  /*0a70*/  IMAD.WIDE R48, R53, 0x4, R12 ;  /* 0x0000000435307825 */ /* 0x001fc800078e020c */
[C---:B------:R-:W-:Y:S02]  /*0a80*/  IMAD.WIDE R50, R53.reuse, 0x4, R14 ;  /* 0x0000000435327825 */ /* 0x040fe400078e020e */
[----:B------:R-:W2:Y:S02]  /*0a90*/  LDG.E R49, desc[UR6][R48.64] ;  /* 0x0000000630317981 */ /* 0x000ea4000c1e1900 */
[----:B------:R-:W-:Y:S02]  /*0aa0*/  IMAD.WIDE R16, R53, 0x4, R16 ;  /* 0x0000000435107825 */ /* 0x000fe400078e0210 */
[----:B------:R-:W3:Y:S04]  /*0ab0*/  LDG.E R50, desc[UR6][R50.64] ;  /* 0x0000000632327981 */ /* 0x000ee8000c1e1900 */
[----:B------:R-:W4:Y:S01]  /*0ac0*/  LDG.E R14, desc[UR6][R16.64] ;  /* 0x00000006100e7981 */ /* 0x000f22000c1e1900 */
[----:B-1----:R-:W-:Y:S01]  /*0ad0*/  FSETP.GT.AND P0, PT, R47, UR5, PT ;  /* 0x000000052f007c0b */ /* 0x002fe2000bf04000 */
[----:B------:R-:W-:Y:S01]  /*0ae0*/  BSSY.RECONVERGENT B3, `(.L_x_13) ;  /* 0x0000027000037945 */ /* 0x000fe20003800200 */
[----:B--2---:R-:W-:Y:S01]  /*0af0*/  FADD R12, R32, -R49 ;  /* 0x80000031200c7221 */ /* 0x004fe20000000000 */
[----:B---3--:R-:W-:-:S03]  /*0b00*/  FADD R13, R31, -R50 ;  /* 0x800000321f0d7221 */ /* 0x008fc60000000000 */
[----:B------:R-:W-:Y:S01]  /*0b10*/  FMUL R18, R12, R12 ;  /* 0x0000000c0c127220 */ /* 0x000fe20000400000 */
[----:B----4-:R-:W-:-:S03]  /*0b20*/  FADD R14, R33, -R14 ;  /* 0x8000000e210e7221 */ /* 0x010fc60000000000 */
[----:B------:R-:W-:-:S04]  /*0b30*/  FFMA R15, R13, R13, R18 ;  /* 0x0000000d0d0f7223 */ /* 0x000fc80000000012 */
[----:B------:R-:W-:-:S05]  /*0b40*/  FFMA R15, R14, R14, R15 ;  /* 0x0000000e0e0f7223 */ /* 0x000fca000000000f */
[----:B------:R-:W-:-:S04]  /*0b50*/  IADD3 R18, PT, PT, R15, 0x1800000, RZ ;  /* 0x018000000f127810 */ /* 0x000fc80007ffe0ff */
[----:B------:R-:W-:-:S04]  /*0b60*/  LOP3.LUT R18, R18, 0x7f800000, RZ, 0xc0, !PT ;  /* 0x7f80000012127812 */ /* 0x000fc800078ec0ff */
[----:B------:R-:W-:Y:S01]  /*0b70*/  ISETP.GT.U32.AND P1, PT, R18, 0x1ffffff, PT ;  /* 0x01ffffff1200780c */ /* 0x000fe20003f24070 */
[----:B------:R-:W-:-:S12]  /*0b80*/  @P0 BRA `(.L_x_14) ;  /* 0x0000000000700947 */ /* 0x000fd80003800000 */
[----:B------:R-:W0:Y:S01]  /*0b90*/  LDC.64 R48, c[0x0][0x3a8] ;  /* 0x0000ea00ff307b82 */ /* 0x000e220000000a00 */
[----:B------:R-:W1:Y:S07]  /*0ba0*/  LDCU UR5, c[0x0][0x554] ;  /* 0x0000aa80ff0577ac */ /* 0x000e6e0008000800 */
[----:B------:R-:W2:Y:S08]  /*0bb0*/  LDC.64 R16, c[0x0][0x398] ;  /* 0x0000e600ff107b82 */ /* 0x000eb00000000a00 */
[----:B------:R-:W3:Y:S01]  /*0bc0*/  LDC.64 R50, c[0x0][0x3a0] ;  /* 0x0000e800ff327b82 */ /* 0x000ee20000000a00 */
[----:B0-----:R-:W-:-:S06]  /*0bd0*/  IMAD.WIDE R48, R41, 0x4, R48 ;  /* 0x0000000429307825 */ /* 0x001fcc00078e0230 */
[----:B------:R-:W4:Y:S01]  /*0be0*/  LDG.E R48, desc[UR6][R48.64] ;  /* 0x0000000630307981 */ /* 0x000f22000c1e1900 */
[----:B--2---:R-:W-:-:S06]  /*0bf0*/  IMAD.WIDE R16, R41, 0x4, R16 ;  /* 0x0000000429107825 */ /* 0x004fcc00078e0210 */
[----:B------:R-:W2:Y:S01]  /*0c00*/  LDG.E R17, desc[UR6][R16.64] ;  /* 0x0000000610117981 */ /* 0x000ea2000c1e1900 */
[----:B---3--:R-:W-:-:S06]  /*0c10*/  IMAD.WIDE R50, R41, 0x4, R50 ;  /* 0x0000000429327825 */ /* 0x008fcc00078e0232 */
[----:B------:R-:W3:Y:S01]  /*0c20*/  LDG.E R50, desc[UR6][R50.64] ;  /* 0x0000000632327981 */ /* 0x000ee2000c1e1900 */
[----:B------:R-:W-:-:S04]  /*0c30*/  FMUL R18, R45, R47 ;  /* 0x0000002f2d127220 */ /* 0x000fc80000400000 */
[----:B-1----:R-:W-:-:S04]  /*0c40*/  FMUL R53, R18, UR5 ;  /* 0x0000000512357c20 */ /* 0x002fc80008400000 */
[----:B------:R-:W-:Y:S01]  /*0c50*/  FFMA R40, R53, R0, R40 ;  /* 0x0000000035287223 */ /* 0x000fe20000000028 */
[----:B----4-:R-:W-:Y:S01]  /*0c60*/  FMUL R18, R44, R48 ;  /* 0x000000302c127220 */ /* 0x010fe20000400000 */
[----:B--2---:R-:W-:-:S03]  /*0c70*/  FMUL R52, R46, R17 ;  /* 0x000000112e347220 */ /* 0x004fc60000400000 */
[CC--:B---3--:R-:W-:Y:S01]  /*0c80*/  FFMA R18, R46.reuse, R50.reuse, -R18 ;  /* 0x000000322e127223 */ /* 0x0c8fe20000000812 */
[-C--:B------:R-:W-:Y:S01]  /*0c90*/  FMUL R46, R46, R47.reuse ;  /* 0x0000002f2e2e7220 */ /* 0x080fe20000400000 */
[----:B------:R-:W-:Y:S01]  /*0ca0*/  FMUL R47, R44, R47 ;  /* 0x0000002f2c2f7220 */ /* 0x000fe20000400000 */
[C---:B------:R-:W-:Y:S01]  /*0cb0*/  FMUL R49, R45.reuse, R50 ;  /* 0x000000322d317220 */ /* 0x040fe20000400000 */
[----:B------:R-:W-:Y:S01]  /*0cc0*/  FFMA R53, R45, R48, -R52 ;  /* 0x000000302d357223 */ /* 0x000fe20000000834 */
[----:B------:R-:W-:Y:S01]  /*0cd0*/  FMUL R45, R46, UR5 ;  /* 0x000000052e2d7c20 */ /* 0x000fe20008400000 */
[----:B------:R-:W-:Y:S01]  /*0ce0*/  FMUL R16, R47, UR5 ;  /* 0x000000052f107c20 */ /* 0x000fe20008400000 */
[----:B------:R-:W-:Y:S01]  /*0cf0*/  FFMA R49, R44, R17, -R49 ;  /* 0x000000112c317223 */ /* 0x000fe20000000831 */
[-C--:B------:R-:W-:Y:S01]  /*0d00*/  FFMA R37, R18, R0.reuse, R37 ;  /* 0x0000000012257223 */ /* 0x080fe20000000025 */
[-C--:B------:R-:W-:Y:S01]  /*0d10*/  FFMA R38, R45, R0.reuse, R38 ;  /* 0x000000002d267223 */ /* 0x080fe20000000026 */
[-C--:B------:R-:W-:Y:S01]  /*0d20*/  FFMA R39, R16, R0.reuse, R39 ;  /* 0x0000000010277223 */ /* 0x080fe20000000027 */
[-C--:B------:R-:W-:Y:S01]  /*0d30*/  FFMA R36, R53, R0.reuse, R36 ;  /* 0x0000000035247223 */ /* 0x080fe20000000024 */
[----:B------:R-:W-:-:S07]  /*0d40*/  FFMA R34, R49, R0, R34 ;  /* 0x0000000031227223 */ /* 0x000fce0000000022 */
.L_x_14:
[----:B------:R-:W-:Y:S05]  /*0d50*/  BSYNC.RECONVERGENT B3 ;  /* 0x0000000000037941 */ /* 0x000fea0003800200 */
.L_x_13:
[----:B------:R-:W-:Y:S04]  /*0d60*/  BSSY.RECONVERGENT B3, `(.L_x_15) ;  /* 0x000000b000037945 */ /* 0x000fe80003800200 */
[----:B------:R-:W-:Y:S05]  /*0d70*/  @P1 BRA `(.L_x_16) ;  /* 0x0000000000141947 */ /* 0x000fea0003800000 */
[----:B------:R-:W-:Y:S02]  /*0d80*/  MOV R0, R15 ;  /* 0x0000000f00007202 */ /* 0x000fe40000000f00 */
[----:B------:R-:W-:-:S07]  /*0d90*/  MOV R18, 0xdb0 ;  /* 0x00000db000127802 */ /* 0x000fce0000000f00 */
[----:B------:R-:W-:Y:S05]  /*0da0*/  CALL.REL.NOINC `($__internal_0_$__cuda_sm20_rcp_rn_f32_slowpath) ;  /* 0x0000002000487944 */ /* 0x000fea0003c00000 */
[----:B------:R-:W-:Y:S01]  /*0db0*/  MOV R0, R49 ;  /* 0x0000003100007202 */ /* 0x000fe20000000f00 */
[----:B------:R-:W-:Y:S06]  /*0dc0*/  BRA `(.L_x_17) ;  /* 0x0000000000107947 */ /* 0x000fec0003800000 */
.L_x_16:
[----:B------:R-:W0:Y:S02]  /*0dd0*/  MUFU.RCP R0, R15 ;  /* 0x0000000f00007308 */ /* 0x000e240000001000 */
[----:B0-----:R-:W-:-:S04]  /*0de0*/  FFMA R16, R15, R0, -1 ;  /* 0xbf8000000f107423 */ /* 0x001fc80000000000 */
[----:B------:R-:W-:-:S04]  /*0df0*/  FADD.FTZ R17, -R16, -RZ ;  /* 0x800000ff10117221 */ /* 0x000fc80000010100 */
[----:B------:R-:W-:-:S07]  /*0e00*/  FFMA R0, R0, R17, R0 ;  /* 0x0000001100007223 */ /* 0x000fce0000000000 */
.L_x_17:
[----:B------:R-:W-:Y:S05]  /*0e10*/  BSYNC.RECONVERGENT B3 ;  /* 0x0000000000037941 */ /* 0x000fea0003800200 */
.L_x_15:
[----:B------:R-:W-:Y:S01]  /*0e20*/  IADD3 R16, PT, PT, R0, -0xd000000, RZ ;  /* 0xf300000000107810 */ /* 0x000fe20007ffe0ff */
[----:B------:R0:W1:Y:S01]  /*0e30*/  MUFU.RSQ R15, R0 ;  /* 0x00000000000f7308 */ /* 0x0000620000001400 */
[----:B------:R-:W-:Y:S02]  /*0e40*/  BSSY.RECONVERGENT B3, `(.L_x_18) ;  /* 0x000000a000037945 */ /* 0x000fe40003800200 */
[----:B------:R-:W-:-:S13]  /*0e50*/  ISETP.GT.U32.AND P0, PT, R16, 0x727fffff, PT ;  /* 0x727fffff1000780c */ /* 0x000fda0003f04070 */
[----:B0-----:R-:W-:Y:S05]  /*0e60*/  @!P0 BRA `(.L_x_19) ;  /* 0x00000000000c8947 */ /* 0x001fea0003800000 */
[----:B------:R-:W-:-:S07]  /*0e70*/  MOV R18, 0xe90 ;  /* 0x00000e9000127802 */ /* 0x000fce0000000f00 */
[----:B-1----:R-:W-:Y:S05]  /*0e80*/  CALL.REL.NOINC `($__internal_1_$__cuda_sm20_sqrt_rn_f32_slowpath) ;  /* 0x0000002000e47944 */ /* 0x002fea0003c00000 */
[----:B------:R-:W-:Y:S05]  /*0e90*/  BRA `(.L_x_20) ;  /* 0x0000000000107947 */ /* 0x000fea0003800000 */
.L_x_19:
[C---:B-1----:R-:W-:Y:S01]  /*0ea0*/  FMUL.FTZ R49, R15.reuse, R0 ;  /* 0x000000000f317220 */ /* 0x042fe20000410000 */
[----:B------:R-:W-:-:S03]  /*0eb0*/  FMUL.FTZ R15, R15, 0.5 ;  /* 0x3f0000000f0f7820 */ /* 0x000fc60000410000 */
[----:B------:R-:W-:-:S04]  /*0ec0*/  FFMA R16, -R49, R49, R0 ;  /* 0x0000003131107223 */ /* 0x000fc80000000100 */
[----:B------:R-:W-:-:S07]  /*0ed0*/  FFMA R49, R16, R15, R49 ;  /* 0x0000000f10317223 */ /* 0x000fce0000000031 */
.L_x_20:
[----:B------:R-:W-:Y:S05]  /*0ee0*/  BSYNC.RECONVERGENT B3 ;  /* 0x0000000000037941 */ /* 0x000fea0003800200 */
.L_x_18:
[----:B------:R-:W0:Y:S01]  /*0ef0*/  LDCU UR5, c[0x0][0x550] ;  /* 0x0000aa00ff0577ac */ /* 0x000e220008000800 */
[----:B------:R-:W-:Y:S01]  /*0f00*/  BSSY.RECONVERGENT B3, `(.L_x_21) ;  /* 0x000001f000037945 */ /* 0x000fe20003800200 */
[----:B0-----:R-:W-:-:S13]  /*0f10*/  FSETP.GT.AND P0, PT, R49, UR5, PT ;  /* 0x0000000531007c0b */ /* 0x001fda000bf04000 */
[----:B------:R-:W-:Y:S05]  /*0f20*/  @P0 BRA `(.L_x_22) ;  /* 0x0000000000700947 */ /* 0x000fea0003800000 */
        /* <DEDUP_REMOVED lines=11> */
[----:B-1----:R-:W-:Y:S01]  /*0fe0*/  FMUL R15, R15, UR5 ;  /* 0x000000050f0f7c20 */ /* 0x002fe20008400000 */
[-C--:B------:R-:W-:Y:S01]  /*0ff0*/  FMUL R18, R12, R49.reuse ;  /* 0x000000310c127220 */ /* 0x080fe20000400000 */
[----:B------:R-:W-:Y:S02]  /*1000*/  FMUL R49, R14, R49 ;  /* 0x000000310e317220 */ /* 0x000fe40000400000 */
[----:B------:R-:W-:Y:S01]  /*1010*/  FFMA R40, R15, R0, R40 ;  /* 0x000000000f287223 */ /* 0x000fe20000000028 */
[----:B------:R-:W-:Y:S01]  /*1020*/  FMUL R18, R18, UR5 ;  /* 0x0000000512127c20 */ /* 0x000fe20008400000 */
[----:B------:R-:W-:-:S03]  /*1030*/  FMUL R49, R49, UR5 ;  /* 0x0000000531317c20 */ /* 0x000fc60008400000 */
[-C--:B------:R-:W-:Y:S01]  /*1040*/  FFMA R39, R18, R0.reuse, R39 ;  /* 0x0000000012277223 */ /* 0x080fe20000000027 */
[----:B------:R-:W-:Y:S01]  /*1050*/  FFMA R38, R49, R0, R38 ;  /* 0x0000000031267223 */ /* 0x000fe20000000026 */
[----:B----4-:R-:W-:Y:S01]  /*1060*/  FMUL R15, R12, R44 ;  /* 0x0000002c0c0f7220 */ /* 0x010fe20000400000 */
[CC--:B--2---:R-:W-:Y:S01]  /*1070*/  FMUL R16, R14.reuse, R17.reuse ;  /* 0x000000110e107220 */ /* 0x0c4fe20000400000 */
[CC--:B---3--:R-:W-:Y:S02]  /*1080*/  FMUL R45, R13.reuse, R46.reuse ;  /* 0x0000002e0d2d7220 */ /* 0x0c8fe40000400000 */
[----:B------:R-:W-:Y:S01]  /*1090*/  FFMA R14, R14, R46, -R15 ;  /* 0x0000002e0e0e7223 */ /* 0x000fe2000000080f */
[----:B------:R-:W-:Y:S01]  /*10a0*/  FFMA R13, R13, R44, -R16 ;  /* 0x0000002c0d0d7223 */ /* 0x000fe20000000810 */
[----:B------:R-:W-:Y:S02]  /*10b0*/  FFMA R45, R12, R17, -R45 ;  /* 0x000000110c2d7223 */ /* 0x000fe4000000082d */
[-C--:B------:R-:W-:Y:S01]  /*10c0*/  FFMA R37, R14, R0.reuse, R37 ;  /* 0x000000000e257223 */ /* 0x080fe20000000025 */
[-C--:B------:R-:W-:Y:S01]  /*10d0*/  FFMA R36, R13, R0.reuse, R36 ;  /* 0x000000000d247223 */ /* 0x080fe20000000024 */
[----:B------:R-:W-:-:S07]  /*10e0*/  FFMA R34, R45, R0, R34 ;  /* 0x000000002d227223 */ /* 0x000fce0000000022 */
.L_x_22:
[----:B------:R-:W-:Y:S05]  /*10f0*/  BSYNC.RECONVERGENT B3 ;  /* 0x0000000000037941 */ /* 0x000fea0003800200 */
.L_x_21:
[----:B------:R-:W0:Y:S02]  /*1100*/  LDCU UR5, c[0x0][0x528] ;  /* 0x0000a500ff0577ac */ /* 0x000e240008000800 */
[----:B0-----:R-:W-:-:S04]  /*1110*/  MOV R45, UR5 ;  /* 0x00000005002d7c02 */ /* 0x001fc80008000f00 */
[C---:B------:R-:W-:Y:S02]  /*1120*/  LEA R42, R45.reuse, R42, 0x1 ;  /* 0x0000002a2d2a7211 */ /* 0x040fe400078e08ff */
[----:B------:R-:W-:Y:S01]  /*1130*/  LEA R41, R45, R41, 0x1 ;  /* 0x000000292d297211 */ /* 0x000fe200078e08ff */
[----:B------:R-:W-:Y:S06]  /*1140*/  @P3 BRA `(.L_x_23) ;  /* 0xfffffff400883947 */ /* 0x000fec000383ffff */
.L_x_6:
[----:B------:R-:W-:Y:S05]  /*1150*/  BSYNC.RECONVERGENT B0 ;  /* 0x0000000000007941 */ /* 0x000fea0003800200 */
.L_x_5:
[----:B------:R-:W-:Y:S01]  /*1160*/  LOP3.LUT R27, R27, 0x1, RZ, 0xc0, !PT ;  /* 0x000000011b1b7812 */ /* 0x000fe200078ec0ff */
[----:B------:R-:W-:Y:S03]  /*1170*/  BSSY.RECONVERGENT B0, `(.L_x_24) ;  /* 0x000004e000007945 */ /* 0x000fe60003800200 */
[----:B------:R-:W-:-:S13]  /*1180*/  ISETP.NE.U32.AND P0, PT, R27, 0x1, PT ;  /* 0x000000011b00780c */ /* 0x000fda0003f05070 */
[----:B------:R-:W-:Y:S05]  /*1190*/  @P0 BRA `(.L_x_25) ;  /* 0x00000004002c0947 */ /* 0x000fea0003800000 */
[----:B------:R-:W0:Y:S01]  /*11a0*/  LDC.64 R14, c[0x0][0x388] ;  /* 0x0000e200ff0e7b82 */ /* 0x000e220000000a00 */
[----:B------:R-:W-:-:S07]  /*11b0*/  IMAD R35, R35, R45, R20 ;  /* 0x0000002d23237224 */ /* 0x000fce00078e0214 */
[----:B------:R-:W1:Y:S08]  /*11c0*/  LDC.64 R16, c[0x0][0x380] ;  /* 0x0000e000ff107b82 */ /* 0x000e700000000a00 */
[----:B------:R-:W2:Y:S01]  /*11d0*/  LDC.64 R12, c[0x0][0x390] ;  /* 0x0000e400ff0c7b82 */ /* 0x000ea20000000a00 */
[----:B0-----:R-:W-:-:S06]  /*11e0*/  IMAD.WIDE R14, R35, 0x4, R14 ;  /* 0x00000004230e7825 */ /* 0x001fcc00078e020e */
[----:B------:R-:W3:Y:S01]  /*11f0*/  LDG.E R15, desc[UR6][R14.64] ;  /* 0x000000060e0f7981 */ /* 0x000ee2000c1e1900 */
[----:B-1----:R-:W-:-:S06]  /*1200*/  IMAD.WIDE R16, R35, 0x4, R16 ;  /* 0x0000000423107825 */ /* 0x002fcc00078e0210 */
[----:B------:R-:W4:Y:S01]  /*1210*/  LDG.E R16, desc[UR6][R16.64] ;  /* 0x0000000610107981 */ /* 0x000f22000c1e1900 */
[----:B--2---:R-:W-:-:S06]  /*1220*/  IMAD.WIDE R12, R35, 0x4, R12 ;  /* 0x00000004230c7825 */ /* 0x004fcc00078e020c */
[----:B------:R-:W2:Y:S01]  /*1230*/  LDG.E R12, desc[UR6][R12.64] ;  /* 0x000000060c0c7981 */ /* 0x000ea2000c1e1900 */
[----:B------:R-:W-:Y:S01]  /*1240*/  BSSY.RECONVERGENT B3, `(.L_x_26) ;  /* 0x0000014000037945 */ /* 0x000fe20003800200 */
[----:B---3-5:R-:W-:-:S04]  /*1250*/  FADD R32, R32, -R15 ;  /* 0x8000000f20207221 */ /* 0x028fc80000000000 */
[----:B------:R-:W-:Y:S01]  /*1260*/  FMUL R0, R32, R32 ;  /* 0x0000002020007220 */ /* 0x000fe20000400000 */
[----:B----4-:R-:W-:-:S04]  /*1270*/  FADD R31, R31, -R16 ;  /* 0x800000101f1f7221 */ /* 0x010fc80000000000 */
        /* <DEDUP_REMOVED lines=12> */
.L_x_27:
[----:B------:R-:W0:Y:S02]  /*1340*/  MUFU.RCP R0, R27 ;  /* 0x0000001b00007308 */ /* 0x000e240000001000 */
[----:B0-----:R-:W-:-:S04]  /*1350*/  FFMA R12, R27, R0, -1 ;  /* 0xbf8000001b0c7423 */ /* 0x001fc80000000000 */
[----:B------:R-:W-:-:S04]  /*1360*/  FADD.FTZ R13, -R12, -RZ ;  /* 0x800000ff0c0d7221 */ /* 0x000fc80000010100 */
[----:B------:R-:W-:-:S07]  /*1370*/  FFMA R0, R0, R13, R0 ;  /* 0x0000000d00007223 */ /* 0x000fce0000000000 */
.L_x_28:
[----:B------:R-:W-:Y:S05]  /*1380*/  BSYNC.RECONVERGENT B3 ;  /* 0x0000000000037941 */ /* 0x000fea0003800200 */
.L_x_26:
        /* <DEDUP_REMOVED lines=8> */
.L_x_30:
[C---:B-1----:R-:W-:Y:S01]  /*1410*/  FMUL.FTZ R49, R13.reuse, R0 ;  /* 0x000000000d317220 */ /* 0x042fe20000410000 */
[----:B------:R-:W-:-:S03]  /*1420*/  FMUL.FTZ R13, R13, 0.5 ;  /* 0x3f0000000d0d7820 */ /* 0x000fc60000410000 */
[----:B------:R-:W-:-:S04]  /*1430*/  FFMA R12, -R49, R49, R0 ;  /* 0x00000031310c7223 */ /* 0x000fc80000000100 */
[----:B------:R-:W-:-:S07]  /*1440*/  FFMA R49, R12, R13, R49 ;  /* 0x0000000d0c317223 */ /* 0x000fce0000000031 */
.L_x_31:
[----:B------:R-:W-:Y:S05]  /*1450*/  BSYNC.RECONVERGENT B3 ;  /* 0x0000000000037941 */ /* 0x000fea0003800200 */
.L_x_29:
[----:B------:R-:W0:Y:S02]  /*1460*/  LDCU UR5, c[0x0][0x550] ;  /* 0x0000aa00ff0577ac */ /* 0x000e240008000800 */
        /* <DEDUP_REMOVED lines=12> */
[-C--:B------:R-:W-:Y:S01]  /*1530*/  FMUL R18, R31, R49.reuse ;  /* 0x000000311f127220 */ /* 0x080fe20000400000 */
[----:B------:R-:W-:-:S03]  /*1540*/  FMUL R27, R32, R49 ;  /* 0x00000031201b7220 */ /* 0x000fc60000400000 */
[----:B-1----:R-:W-:Y:S01]  /*1550*/  FMUL R35, R18, UR5 ;  /* 0x0000000512237c20 */ /* 0x002fe20008400000 */
[----:B------:R-:W-:Y:S01]  /*1560*/  FMUL R18, R27, UR5 ;  /* 0x000000051b127c20 */ /* 0x000fe20008400000 */
[----:B------:R-:W-:-:S03]  /*1570*/  FMUL R49, R33, R49 ;  /* 0x0000003121317220 */ /* 0x000fc60000400000 */
[-C--:B------:R-:W-:Y:S01]  /*1580*/  FFMA R39, R18, R0.reuse, R39 ;  /* 0x0000000012277223 */ /* 0x080fe20000000027 */
[----:B------:R-:W-:Y:S01]  /*1590*/  FMUL R49, R49, UR5 ;  /* 0x0000000531317c20 */ /* 0x000fe20008400000 */
[----:B------:R-:W-:-:S03]  /*15a0*/  FFMA R40, R35, R0, R40 ;  /* 0x0000000023287223 */ /* 0x000fc60000000028 */
[----:B------:R-:W-:Y:S01]  /*15b0*/  FFMA R38, R49, R0, R38 ;  /* 0x0000000031267223 */ /* 0x000fe20000000026 */
[C---:B----4-:R-:W-:Y:S01]  /*15c0*/  FMUL R18, R32.reuse, R14 ;  /* 0x0000000e20127220 */ /* 0x050fe20000400000 */
[----:B--2---:R-:W-:Y:S01]  /*15d0*/  FMUL R42, R33, R12 ;  /* 0x0000000c212a7220 */ /* 0x004fe20000400000 */
[-C--:B---3--:R-:W-:Y:S02]  /*15e0*/  FMUL R13, R31, R16.reuse ;  /* 0x000000101f0d7220 */ /* 0x088fe40000400000 */
[----:B------:R-:W-:Y:S01]  /*15f0*/  FFMA R18, R33, R16, -R18 ;  /* 0x0000001021127223 */ /* 0x000fe20000000812 */
[----:B------:R-:W-:Y:S01]  /*1600*/  FFMA R31, R31, R14, -R42 ;  /* 0x0000000e1f1f7223 */ /* 0x000fe2000000082a */
[----:B------:R-:W-:Y:S02]  /*1610*/  FFMA R13, R32, R12, -R13 ;  /* 0x0000000c200d7223 */ /* 0x000fe4000000080d */
[-C--:B------:R-:W-:Y:S01]  /*1620*/  FFMA R37, R18, R0.reuse, R37 ;  /* 0x0000000012257223 */ /* 0x080fe20000000025 */
[-C--:B------:R-:W-:Y:S01]  /*1630*/  FFMA R36, R31, R0.reuse, R36 ;  /* 0x000000001f247223 */ /* 0x080fe20000000024 */
[----:B------:R-:W-:-:S07]  /*1640*/  FFMA R34, R13, R0, R34 ;  /* 0x000000000d227223 */ /* 0x000fce0000000022 */
.L_x_25:
[----:B------:R-:W-:Y:S05]  /*1650*/  BSYNC.RECONVERGENT B0 ;  /* 0x0000000000007941 */ /* 0x000fea0003800200 */
.L_x_24:
[----:B------:R-:W0:Y:S01]  /*1660*/  F2F.F64.F32 R40, R40 ;  /* 0x0000002800287310 */ /* 0x000e220000201800 */
[----:B------:R-:W-:Y:S01]  /*1670*/  UMOV UR8, 0x415af206 ;  /* 0x415af20600087882 */ /* 0x000fe20000000000 */
[----:B------:R-:W-:Y:S01]  /*1680*/  UMOV UR9, 0x4200bd99 ;  /* 0x4200bd9900097882 */ /* 0x000fe20000000000 */
[----:B------:R-:W-:Y:S01]  /*1690*/  UMOV UR10, 0x9abcaf48 ;  /* 0x9abcaf48000a7882 */ /* 0x000fe20000000000 */
[----:B------:R-:W-:-:S04]  /*16a0*/  UMOV UR11, 0x3e7ad7f2 ;  /* 0x3e7ad7f2000b7882 */ /* 0x000fc80000000000 */
[----:B------:R-:W1:Y:S01]  /*16b0*/  F2F.F64.F32 R12, R39 ;  /* 0x00000027000c7310 */ /* 0x000e620000201800 */
[----:B0----5:R-:W-:-:S07]  /*16c0*/  DMUL R32, R40, UR8 ;  /* 0x0000000828207c28 */ /* 0x021fce0008000000 */
[----:B------:R-:W0:Y:S01]  /*16d0*/  F2F.F64.F32 R14, R38 ;  /* 0x00000026000e7310 */ /* 0x000e220000201800 */
[----:B-1----:R-:W-:-:S07]  /*16e0*/  DMUL R12, R12, UR8 ;  /* 0x000000080c0c7c28 */ /* 0x002fce0008000000 */
[----:B------:R-:W1:Y:S01]  /*16f0*/  F2F.F64.F32 R16, R37 ;  /* 0x0000002500107310 */ /* 0x000e620000201800 */
[----:B0-----:R-:W-:-:S07]  /*1700*/  DMUL R14, R14, UR8 ;  /* 0x000000080e0e7c28 */ /* 0x001fce0008000000 */
[----:B------:R-:W0:Y:S01]  /*1710*/  F2F.F64.F32 R42, R36 ;  /* 0x00000024002a7310 */ /* 0x000e220000201800 */
[----:B-1----:R-:W-:-:S07]  /*1720*/  DMUL R16, R16, UR10 ;  /* 0x0000000a10107c28 */ /* 0x002fce0008000000 */
[----:B------:R-:W1:Y:S01]  /*1730*/  F2F.F64.F32 R34, R34 ;  /* 0x0000002200227310 */ /* 0x000e620000201800 */
[----:B0-----:R-:W-:Y:S02]  /*1740*/  DMUL R42, R42, UR10 ;  /* 0x0000000a2a2a7c28 */ /* 0x001fe40008000000 */
[----:B-1----:R-:W-:-:S11]  /*1750*/  DMUL R38, R34, UR10 ;  /* 0x0000000a22267c28 */ /* 0x002fd60008000000 */
.L_x_4:
[----:B------:R-:W-:Y:S05]  /*1760*/  BSYNC.RECONVERGENT B1 ;  /* 0x0000000000017941 */ /* 0x000fea0003800200 */
.L_x_3:
[----:B------:R-:W0:Y:S08]  /*1770*/  F2F.F64.F32 R34, R21 ;  /* 0x0000001500227310 */ /* 0x000e300000201800 */
[----:B------:R-:W1:Y:S01]  /*1780*/  F2F.F64.F32 R36, R22 ;  /* 0x0000001600247310 */ /* 0x000e620000201800 */
[----:B0-----:R-:W-:-:S07]  /*1790*/  DFMA R32, R10, R32, R34 ;  /* 0x000000200a20722b */ /* 0x001fce0000000022 */
[----:B------:R-:W0:Y:S01]  /*17a0*/  F2F.F64.F32 R40, R23 ;  /* 0x0000001700287310 */ /* 0x000e220000201800 */
[----:B-1----:R-:W-:-:S07]  /*17b0*/  DFMA R12, R10, R12, R36 ;  /* 0x0000000c0a0c722b */ /* 0x002fce0000000024 */
[----:B------:R-:W1:Y:S01]  /*17c0*/  F2F.F64.F32 R34, R25 ;  /* 0x0000001900227310 */ /* 0x000e620000201800 */
[----:B0-----:R-:W-:-:S07]  /*17d0*/  DFMA R14, R10, R14, R40 ;  /* 0x0000000e0a0e722b */ /* 0x001fce0000000028 */
[----:B------:R-:W0:Y:S01]  /*17e0*/  F2F.F64.F32 R36, R24 ;  /* 0x0000001800247310 */ /* 0x000e220000201800 */
[----:B-1----:R-:W-:-:S07]  /*17f0*/  DFMA R16, R10, R16, R34 ;  /* 0x000000100a10722b */ /* 0x002fce0000000022 */
[----:B------:R-:W1:Y:S01]  /*1800*/  F2F.F64.F32 R26, R26 ;  /* 0x0000001a001a7310 */ /* 0x000e620000201800 */
[----:B0-----:R-:W-:-:S07]  /*1810*/  DFMA R36, R10, R42, R36 ;  /* 0x0000002a0a24722b */ /* 0x001fce0000000024 */
[----:B------:R0:W2:Y:S01]  /*1820*/  F2F.F32.F64 R21, R32 ;  /* 0x0000002000157310 */ /* 0x0000a20000301000 */
[----:B-1----:R-:W-:-:S07]  /*1830*/  DFMA R38, R10, R38, R26 ;  /* 0x000000260a26722b */ /* 0x002fce000000001a */
[----:B------:R0:W1:Y:S08]  /*1840*/  F2F.F32.F64 R22, R12 ;  /* 0x0000000c00167310 */ /* 0x0000700000301000 */
[----:B------:R0:W3:Y:S08]  /*1850*/  F2F.F32.F64 R23, R14 ;  /* 0x0000000e00177310 */ /* 0x0000f00000301000 */
[----:B------:R0:W4:Y:S08]  /*1860*/  F2F.F32.F64 R25, R16 ;  /* 0x0000001000197310 */ /* 0x0001300000301000 */
[----:B------:R0:W0:Y:S08]  /*1870*/  F2F.F32.F64 R24, R36 ;  /* 0x0000002400187310 */ /* 0x0000300000301000 */
[----:B-1234-:R0:W0:Y:S02]  /*1880*/  F2F.F32.F64 R26, R38 ;  /* 0x00000026001a7310 */ /* 0x01e0240000301000 */
.L_x_2:
[----:B0-----:R-:W0:Y:S01]  /*1890*/  LDC.64 R12, c[0x0][0x3c8] ;  /* 0x0000f200ff0c7b82 */ /* 0x001e220000000a00 */
[----:B------:R-:W1:Y:S07]  /*18a0*/  LDCU UR5, c[0x0][0x530] ;  /* 0x0000a600ff0577ac */ /* 0x000e6e0008000800 */
[----:B------:R-:W2:Y:S08]  /*18b0*/  LDC.64 R14, c[0x0][0x3a0] ;  /* 0x0000e800ff0e7b82 */ /* 0x000eb00000000a00 */
[----:B------:R-:W3:Y:S01]  /*18c0*/  LDC.64 R32, c[0x0][0x398] ;  /* 0x0000e600ff207b82 */ /* 0x000ee20000000a00 */
[----:B0-----:R-:W-:-:S07]  /*18d0*/  IMAD.WIDE R12, R30, 0x4, R12 ;  /* 0x000000041e0c7825 */ /* 0x001fce00078e020c */
[----:B------:R-:W0:Y:S01]  /*18e0*/  LDC.64 R16, c[0x0][0x3a8] ;  /* 0x0000ea00ff107b82 */ /* 0x000e220000000a00 */
[----:B------:R-:W4:Y:S01]  /*18f0*/  LDG.E R0, desc[UR6][R12.64] ;  /* 0x000000060c007981 */ /* 0x000f22000c1e1900 */
[----:B--2---:R-:W-:-:S05]  /*1900*/  IMAD.WIDE R14, R30, 0x4, R14 ;  /* 0x000000041e0e7825 */ /* 0x004fca00078e020e */
[----:B------:R-:W2:Y:S01]  /*1910*/  LDG.E R48, desc[UR6][R14.64] ;  /* 0x000000060e307981 */ /* 0x000ea2000c1e1900 */
[----:B---3--:R-:W-:-:S05]  /*1920*/  IMAD.WIDE R32, R30, 0x4, R32 ;  /* 0x000000041e207825 */ /* 0x008fca00078e0220 */
[----:B------:R-:W3:Y:S01]  /*1930*/  LDG.E R40, desc[UR6][R32.64] ;  /* 0x0000000620287981 */ /* 0x000ee2000c1e1900 */
[----:B0-----:R-:W-:-:S05]  /*1940*/  IMAD.WIDE R16, R30, 0x4, R16 ;  /* 0x000000041e107825 */ /* 0x001fca00078e0210 */
[----:B------:R-:W5:Y:S01]  /*1950*/  LDG.E R34, desc[UR6][R16.64] ;  /* 0x0000000610227981 */ /* 0x000f62000c1e1900 */
[----:B------:R-:W-:Y:S01]  /*1960*/  BSSY.RECONVERGENT B0, `(.L_x_32) ;  /* 0x0000035000007945 */ /* 0x000fe20003800200 */
[----:B----4-:R-:W-:-:S05]  /*1970*/  I2FP.F32.S32 R0, R0 ;  /* 0x0000000000007245 */ /* 0x010fca0000201400 */
[----:B-1----:R-:W-:-:S04]  /*1980*/  FMUL R42, R0, UR5 ;  /* 0x00000005002a7c20 */ /* 0x002fc80008400000 */
[-C--:B------:R-:W-:Y:S01]  /*1990*/  FMUL R0, R25, R42.reuse ;  /* 0x0000002a19007220 */ /* 0x080fe20000400000 */
[----:B------:R-:W-:-:S03]  /*19a0*/  FMUL R18, R24, R42 ;  /* 0x0000002a18127220 */ /* 0x000fc60000400000 */
[----:B------:R-:W0:Y:S01]  /*19b0*/  F2F.F64.F32 R44, R0 ;  /* 0x00000000002c7310 */ /* 0x000e220000201800 */
[----:B------:R-:W-:-:S07]  /*19c0*/  FMUL R35, R26, R42 ;  /* 0x0000002a1a237220 */ /* 0x000fce0000400000 */
[----:B------:R-:W1:Y:S08]  /*19d0*/  F2F.F64.F32 R38, R18 ;  /* 0x0000001200267310 */ /* 0x000e700000201800 */
[----:B------:R-:W4:Y:S01]  /*19e0*/  F2F.F64.F32 R36, R35 ;  /* 0x0000002300247310 */ /* 0x000f220000201800 */
[----:B0-----:R-:W-:Y:S02]  /*19f0*/  DMUL R44, R44, 0.5 ;  /* 0x3fe000002c2c7828 */ /* 0x001fe40000000000 */
[----:B-1----:R-:W-:-:S06]  /*1a00*/  DMUL R38, R38, 0.5 ;  /* 0x3fe0000026267828 */ /* 0x002fcc0000000000 */
[----:B------:R-:W-:Y:S02]  /*1a10*/  DMUL R44, R8, R44 ;  /* 0x0000002c082c7228 */ /* 0x000fe40000000000 */
[----:B----4-:R-:W-:Y:S02]  /*1a20*/  DMUL R36, R36, 0.5 ;  /* 0x3fe0000024247828 */ /* 0x010fe40000000000 */
[C---:B------:R-:W-:Y:S02]  /*1a30*/  DMUL R38, R8.reuse, R38 ;  /* 0x0000002608267228 */ /* 0x040fe40000000000 */
[----:B------:R-:W0:Y:S04]  /*1a40*/  F2F.F32.F64 R31, R44 ;  /* 0x0000002c001f7310 */ /* 0x000e280000301000 */
[----:B------:R-:W-:-:S04]  /*1a50*/  DMUL R46, R8, R36 ;  /* 0x00000024082e7228 */ /* 0x000fc80000000000 */
[----:B------:R-:W1:Y:S01]  /*1a60*/  F2F.F32.F64 R27, R38 ;  /* 0x00000026001b7310 */ /* 0x000e620000301000 */
[-C--:B------:R-:W-:Y:S01]  /*1a70*/  FMUL R49, R22, R42.reuse ;  /* 0x0000002a16317220 */ /* 0x080fe20000400000 */
[----:B------:R-:W-:-:S06]  /*1a80*/  FMUL R50, R23, R42 ;  /* 0x0000002a17327220 */ /* 0x000fcc0000400000 */
[----:B------:R4:W2:Y:S01]  /*1a90*/  F2F.F32.F64 R18, R46 ;  /* 0x0000002e00127310 */ /* 0x0008a20000301000 */
[----:B0-----:R-:W-:Y:S01]  /*1aa0*/  FFMA R0, R31, R31, 1 ;  /* 0x3f8000001f007423 */ /* 0x001fe2000000001f */
[----:B----4-:R-:W-:-:S06]  /*1ab0*/  FMUL R46, R21, R42 ;  /* 0x0000002a152e7220 */ /* 0x010fcc0000400000 */
[----:B------:R-:W0:Y:S01]  /*1ac0*/  F2F.F64.F32 R44, R49 ;  /* 0x00000031002c7310 */ /* 0x000e220000201800 */
[----:B-1----:R-:W-:-:S07]  /*1ad0*/  FFMA R35, R27, R27, R0 ;  /* 0x0000001b1b237223 */ /* 0x002fce0000000000 */
[----:B------:R-:W1:Y:S01]  /*1ae0*/  F2F.F64.F32 R42, R46 ;  /* 0x0000002e002a7310 */ /* 0x000e620000201800 */
[----:B--2---:R-:W-:-:S07]  /*1af0*/  FFMA R0, R18, R18, R35 ;  /* 0x0000001212007223 */ /* 0x004fce0000000023 */
[----:B------:R-:W2:Y:S01]  /*1b00*/  F2F.F64.F32 R38, R50 ;  /* 0x0000003200267310 */ /* 0x000ea20000201800 */
[----:B0-----:R-:W-:-:S07]  /*1b10*/  DMUL R44, R44, 0.5 ;  /* 0x3fe000002c2c7828 */ /* 0x001fce0000000000 */
[----:B------:R-:W0:Y:S01]  /*1b20*/  F2F.F64.F32 R36, R48 ;  /* 0x0000003000247310 */ /* 0x000e220000201800 */
[----:B-1----:R-:W-:-:S07]  /*1b30*/  DMUL R42, R42, 0.5 ;  /* 0x3fe000002a2a7828 */ /* 0x002fce0000000000 */
[----:B---3--:R-:W1:Y:S01]  /*1b40*/  F2F.F64.F32 R40, R40 ;  /* 0x0000002800287310 */ /* 0x008e620000201800 */
[----:B--2---:R-:W-:-:S07]  /*1b50*/  DMUL R38, R38, 0.5 ;  /* 0x3fe0000026267828 */ /* 0x004fce0000000000 */
[----:B-----5:R-:W2:Y:S08]  /*1b60*/  F2F.F64.F32 R34, R34 ;  /* 0x0000002200227310 */ /* 0x020eb00000201800 */
[----:B------:R-:W3:Y:S01]  /*1b70*/  MUFU.RCP R47, R0 ;  /* 0x00000000002f7308 */ /* 0x000ee20000001000 */
[----:B------:R-:W-:Y:S01]  /*1b80*/  UMOV UR5, 0x40000000 ;  /* 0x4000000000057882 */ /* 0x000fe20000000000 */
[C---:B0-----:R-:W-:Y:S01]  /*1b90*/  DFMA R36, R8.reuse, R44, R36 ;  /* 0x0000002c0824722b */ /* 0x041fe20000000024 */
[----:B------:R-:W-:Y:S01]  /*1ba0*/  MOV R51, UR5 ;  /* 0x0000000500337c02 */ /* 0x000fe20008000f00 */
[----:B-1----:R-:W-:-:S02]  /*1bb0*/  DFMA R40, R8, R42, R40 ;  /* 0x0000002a0828722b */ /* 0x002fc40000000028 */
[----:B--2---:R-:W-:Y:S02]  /*1bc0*/  DFMA R34, R8, R38, R34 ;  /* 0x000000260822722b */ /* 0x004fe40000000022 */
[----:B------:R-:W0:Y:S01]  /*1bd0*/  FCHK P0, R51, R0 ;  /* 0x0000000033007302 */ /* 0x000e220000000000 */
[----:B---3--:R-:W-:-:S07]  /*1be0*/  FFMA R44, -R0, R47, 1 ;  /* 0x3f800000002c7423 */ /* 0x008fce000000012f */
[----:B------:R1:W2:Y:S01]  /*1bf0*/  F2F.F32.F64 R36, R36 ;  /* 0x0000002400247310 */ /* 0x0002a20000301000 */
[----:B------:R-:W-:-:S07]  /*1c00*/  FFMA R47, R47, R44, R47 ;  /* 0x0000002c2f2f7223 */ /* 0x000fce000000002f */
[----:B------:R1:W3:Y:S01]  /*1c10*/  F2F.F32.F64 R38, R34 ;  /* 0x0000002200267310 */ /* 0x0002e20000301000 */
[----:B------:R-:W-:-:S07]  /*1c20*/  FFMA R39, R47, 2, RZ ;  /* 0x400000002f277823 */ /* 0x000fce00000000ff */
[----:B------:R1:W4:Y:S01]  /*1c30*/  F2F.F32.F64 R41, R40 ;  /* 0x0000002800297310 */ /* 0x0003220000301000 */
[----:B------:R-:W-:-:S04]  /*1c40*/  FFMA R44, -R0, R39, 2 ;  /* 0x40000000002c7423 */ /* 0x000fc80000000127 */
[----:B------:R-:W-:Y:S01]  /*1c50*/  FFMA R47, R47, R44, R39 ;  /* 0x0000002c2f2f7223 */ /* 0x000fe20000000027 */
[----:B0-2---:R-:W-:Y:S06]  /*1c60*/  @!P0 BRA `(.L_x_33) ;  /* 0x0000000000108947 */ /* 0x005fec0003800000 */
[----:B-1----:R-:W-:Y:S02]  /*1c70*/  MOV R35, 0x40000000 ;  /* 0x4000000000237802 */ /* 0x002fe40000000f00 */
[----:B------:R-:W-:-:S07]  /*1c80*/  MOV R34, 0x1ca0 ;  /* 0x00001ca000227802 */ /* 0x000fce0000000f00 */
[----:B---34-:R-:W-:Y:S05]  /*1c90*/  CALL.REL.NOINC `($__internal_2_$__cuda_sm3x_div_rn_noftz_f32_slowpath) ;  /* 0x0000001400b87944 */ /* 0x018fea0003c00000 */
[----:B------:R-:W-:-:S07]  /*1ca0*/  MOV R47, R0 ;  /* 0x00000000002f7202 */ /* 0x000fce0000000f00 */
.L_x_33:
[----:B------:R-:W-:Y:S05]  /*1cb0*/  BSYNC.RECONVERGENT B0 ;  /* 0x0000000000007941 */ /* 0x000fea0003800200 */
.L_x_32:
[C---:B-1-34-:R-:W-:Y:S01]  /*1cc0*/  FFMA R37, R41.reuse, R27, R38 ;  /* 0x0000001b29257223 */ /* 0x05afe20000000026 */
[-C--:B------:R-:W-:Y:S01]  /*1cd0*/  FFMA R35, R38, R31.reuse, R36 ;  /* 0x0000001f26237223 */ /* 0x080fe20000000024 */
[----:B------:R-:W0:Y:S02]  /*1ce0*/  LDCU UR5, c[0x0][0x530] ;  /* 0x0000a600ff0577ac */ /* 0x000e240008000800 */
[C---:B------:R-:W-:Y:S01]  /*1cf0*/  FFMA R40, -R36.reuse, R31, R37 ;  /* 0x0000001f24287223 */ /* 0x040fe20000000125 */
[-C--:B------:R-:W-:Y:S01]  /*1d00*/  FFMA R0, -R41, R18.reuse, R35 ;  /* 0x0000001229007223 */ /* 0x080fe20000000123 */
[----:B------:R-:W-:Y:S01]  /*1d10*/  FFMA R39, R36, R18, R41 ;  /* 0x0000001224277223 */ /* 0x000fe20000000029 */
[----:B------:R-:W1:Y:S01]  /*1d20*/  LDCU UR8, c[0x0][0x52c] ;  /* 0x0000a580ff0877ac */ /* 0x000e620008000800 */
[----:B------:R-:W-:-:S04]  /*1d30*/  FMUL R35, R27, R40 ;  /* 0x000000281b237220 */ /* 0x000fc80000400000 */
[----:B------:R-:W-:-:S04]  /*1d40*/  FFMA R34, R18, R0, -R35 ;  /* 0x0000000012227223 */ /* 0x000fc80000000823 */
[----:B------:R-:W-:-:S04]  /*1d50*/  FFMA R37, R34, R47, R41 ;  /* 0x0000002f22257223 */ /* 0x000fc80000000029 */
[----:B------:R-:W2:Y:S02]  /*1d60*/  F2F.F64.F32 R34, R37 ;  /* 0x0000002500227310 */ /* 0x000ea40000201800 */
[----:B--2---:R-:W-:-:S06]  /*1d70*/  DFMA R34, R8, R42, R34 ;  /* 0x0000002a0822722b */ /* 0x004fcc0000000022 */
[----:B------:R-:W2:Y:S02]  /*1d80*/  F2F.F32.F64 R43, R34 ;  /* 0x00000022002b7310 */ /* 0x000ea40000301000 */
[----:B--2---:R-:W-:Y:S04]  /*1d90*/  STG.E desc[UR6][R32.64], R43 ;  /* 0x0000002b20007986 */ /* 0x004fe8000c101906 */
[----:B------:R-:W2:Y:S01]  /*1da0*/  LDG.E R42, desc[UR6][R12.64] ;  /* 0x000000060c2a7981 */ /* 0x000ea2000c1e1900 */
[----:B------:R-:W-:-:S04]  /*1db0*/  FFMA R39, -R38, R27, R39 ;  /* 0x0000001b26277223 */ /* 0x000fc80000000127 */
[----:B------:R-:W-:-:S04]  /*1dc0*/  FMUL R18, R18, R39 ;  /* 0x0000002712127220 */ /* 0x000fc80000400000 */
[----:B------:R-:W-:-:S04]  /*1dd0*/  FFMA R37, R31, R40, -R18 ;  /* 0x000000281f257223 */ /* 0x000fc80000000812 */
[----:B------:R-:W-:-:S06]  /*1de0*/  FFMA R37, R37, R47, R36 ;  /* 0x0000002f25257223 */ /* 0x000fcc0000000024 */
[----:B------:R-:W-:Y:S01]  /*1df0*/  F2F.F64.F32 R36, R37 ;  /* 0x0000002500247310 */ /* 0x000fe20000201800 */
[----:B--2---:R-:W-:-:S05]  /*1e00*/  I2FP.F32.S32 R42, R42 ;  /* 0x0000002a002a7245 */ /* 0x004fca0000201400 */
[----:B0-----:R-:W-:-:S04]  /*1e10*/  FMUL R41, R42, UR5 ;  /* 0x000000052a297c20 */ /* 0x001fc80008400000 */
[----:B------:R-:W-:-:S04]  /*1e20*/  FMUL R41, R22, R41 ;  /* 0x0000002916297220 */ /* 0x000fc80000400000 */
[----:B------:R-:W0:Y:S02]  /*1e30*/  F2F.F64.F32 R34, R41 ;  /* 0x0000002900227310 */ /* 0x000e240000201800 */
[----:B0-----:R-:W-:-:S08]  /*1e40*/  DMUL R34, R34, 0.5 ;  /* 0x3fe0000022227828 */ /* 0x001fd00000000000 */
[----:B------:R-:W-:-:S10]  /*1e50*/  DFMA R34, R8, R34, R36 ;  /* 0x000000220822722b */ /* 0x000fd40000000024 */
[----:B------:R-:W0:Y:S02]  /*1e60*/  F2F.F32.F64 R35, R34 ;  /* 0x0000002200237310 */ /* 0x000e240000301000 */
[----:B0-----:R0:W-:Y:S04]  /*1e70*/  STG.E desc[UR6][R14.64], R35 ;  /* 0x000000230e007986 */ /* 0x0011e8000c101906 */
[----:B------:R-:W2:Y:S01]  /*1e80*/  LDG.E R18, desc[UR6][R12.64] ;  /* 0x000000060c127981 */ /* 0x000ea2000c1e1900 */
[----:B------:R-:W-:-:S04]  /*1e90*/  FMUL R0, R31, R0 ;  /* 0x000000001f007220 */ /* 0x000fc80000400000 */
[----:B------:R-:W-:Y:S01]  /*1ea0*/  FFMA R27, R27, R39, -R0 ;  /* 0x000000271b1b7223 */ /* 0x000fe20000000800 */
[----:B0-----:R-:W0:Y:S03]  /*1eb0*/  LDC.64 R34, c[0x0][0x380] ;  /* 0x0000e000ff227b82 */ /* 0x001e260000000a00 */
[----:B------:R-:W-:-:S04]  /*1ec0*/  FFMA R27, R27, R47, R38 ;  /* 0x0000002f1b1b7223 */ /* 0x000fc80000000026 */
[----:B------:R-:W-:Y:S01]  /*1ed0*/  F2F.F64.F32 R36, R27 ;  /* 0x0000001b00247310 */ /* 0x000fe20000201800 */
[----:B------:R-:W3:Y:S01]  /*1ee0*/  LDC.64 R38, c[0x0][0x388] ;  /* 0x0000e200ff267b82 */ /* 0x000ee20000000a00 */
[----:B--2---:R-:W-:-:S05]  /*1ef0*/  I2FP.F32.S32 R18, R18 ;  /* 0x0000001200127245 */ /* 0x004fca0000201400 */
[----:B------:R-:W-:-:S04]  /*1f00*/  FMUL R18, R18, UR5 ;  /* 0x0000000512127c20 */ /* 0x000fc80008400000 */
[----:B------:R-:W-:-:S04]  /*1f10*/  FMUL R18, R23, R18 ;  /* 0x0000001217127220 */ /* 0x000fc80000400000 */
[----:B------:R-:W2:Y:S02]  /*1f20*/  F2F.F64.F32 R40, R18 ;  /* 0x0000001200287310 */ /* 0x000ea40000201800 */
[----:B--2---:R-:W-:-:S08]  /*1f30*/  DMUL R40, R40, 0.5 ;  /* 0x3fe0000028287828 */ /* 0x004fd00000000000 */
[----:B------:R-:W-:Y:S01]  /*1f40*/  DFMA R40, R8, R40, R36 ;  /* 0x000000280828722b */ /* 0x000fe20000000024 */
[----:B0-----:R-:W-:-:S05]  /*1f50*/  IMAD.WIDE R36, R30, 0x4, R34 ;  /* 0x000000041e247825 */ /* 0x001fca00078e0222 */
[----:B------:R0:W2:Y:S01]  /*1f60*/  F2F.F32.F64 R31, R40 ;  /* 0x00000028001f7310 */ /* 0x0000a20000301000 */
[----:B---3--:R-:W-:-:S03]  /*1f70*/  IMAD.WIDE R38, R30, 0x4, R38 ;  /* 0x000000041e267825 */ /* 0x008fc600078e0226 */
[----:B0-----:R-:W0:Y:S01]  /*1f80*/  LDC.64 R40, c[0x0][0x390] ;  /* 0x0000e400ff287b82 */ /* 0x001e220000000a00 */
[----:B--2---:R-:W-:Y:S04]  /*1f90*/  STG.E desc[UR6][R16.64], R31 ;  /* 0x0000001f10007986 */ /* 0x004fe8000c101906 */
[----:B------:R-:W1:Y:S04]  /*1fa0*/  LDG.E R0, desc[UR6][R32.64] ;  /* 0x0000000620007981 */ /* 0x000e68000c1e1900 */
[----:B------:R-:W1:Y:S02]  /*1fb0*/  LDG.E R35, desc[UR6][R36.64] ;  /* 0x0000000624237981 */ /* 0x000e64000c1e1900 */
[----:B-1----:R-:W-:-:S05]  /*1fc0*/  FFMA R35, R0, UR8, R35 ;  /* 0x0000000800237c23 */ /* 0x002fca0008000023 */
[----:B------:R1:W-:Y:S04]  /*1fd0*/  STG.E desc[UR6][R36.64], R35 ;  /* 0x0000002324007986 */ /* 0x0003e8000c101906 */
[----:B------:R-:W2:Y:S04]  /*1fe0*/  LDG.E R0, desc[UR6][R14.64] ;  /* 0x000000060e007981 */ /* 0x000ea8000c1e1900 */
[----:B------:R-:W2:Y:S01]  /*1ff0*/  LDG.E R27, desc[UR6][R38.64] ;  /* 0x00000006261b7981 */ /* 0x000ea2000c1e1900 */
[----:B0-----:R-:W-:Y:S01]  /*2000*/  IMAD.WIDE R40, R30, 0x4, R40 ;  /* 0x000000041e287825 */ /* 0x001fe200078e0228 */
[----:B-1----:R-:W0:Y:S03]  /*2010*/  LDC.64 R34, c[0x0][0x3b0] ;  /* 0x0000ec00ff227b82 */ /* 0x002e260000000a00 */
[----:B--2---:R-:W-:-:S05]  /*2020*/  FFMA R27, R0, UR8, R27 ;  /* 0x00000008001b7c23 */ /* 0x004fca000800001b */
[----:B------:R1:W-:Y:S04]  /*2030*/  STG.E desc[UR6][R38.64], R27 ;  /* 0x0000001b26007986 */ /* 0x0003e8000c101906 */
[----:B------:R-:W2:Y:S04]  /*2040*/  LDG.E R0, desc[UR6][R16.64] ;  /* 0x0000000610007981 */ /* 0x000ea8000c1e1900 */
[----:B------:R-:W2:Y:S02]  /*2050*/  LDG.E R31, desc[UR6][R40.64] ;  /* 0x00000006281f7981 */ /* 0x000ea4000c1e1900 */
[----:B--2---:R-:W-:-:S05]  /*2060*/  FFMA R31, R0, UR8, R31 ;  /* 0x00000008001f7c23 */ /* 0x004fca000800001f */
[----:B------:R-:W-:Y:S04]  /*2070*/  STG.E desc[UR6][R40.64], R31 ;  /* 0x0000001f28007986 */ /* 0x000fe8000c101906 */
[----:B------:R-:W2:Y:S04]  /*2080*/  LDG.E R0, desc[UR6][R12.64] ;  /* 0x000000060c007981 */ /* 0x000ea8000c1e1900 */
[----:B------:R-:W3:Y:S01]  /*2090*/  LDG.E R18, desc[UR6][R38.64] ;  /* 0x0000000626127981 */ /* 0x000ee2000c1e1900 */
[----:B0-----:R-:W-:Y:S01]  /*20a0*/  IMAD.WIDE R34, R30, 0x4, R34 ;  /* 0x000000041e227825 */ /* 0x001fe200078e0222 */
[----:B--2---:R-:W-:-:S03]  /*20b0*/  I2FP.F32.S32 R0, R0 ;  /* 0x0000000000007245 */ /* 0x004fc60000201400 */
[----:B---3--:R-:W-:Y:S02]  /*20c0*/  FFMA R43, R26, R18, R21 ;  /* 0x000000121a2b7223 */ /* 0x008fe40000000015 */
[----:B------:R-:W-:Y:S02]  /*20d0*/  FMUL R0, R0, UR5 ;  /* 0x0000000500007c20 */ /* 0x000fe40008400000 */
[----:B------:R-:W-:-:S04]  /*20e0*/  FFMA R43, -R24, R31, R43 ;  /* 0x0000001f182b7223 */ /* 0x000fc8000000012b */
[----:B-1----:R-:W-:Y:S02]  /*20f0*/  FMUL R27, R0, R43 ;  /* 0x0000002b001b7220 */ /* 0x002fe40000400000 */
[----:B------:R-:W0:Y:S03]  /*2100*/  LDC.64 R42, c[0x0][0x3b8] ;  /* 0x0000ee00ff2a7b82 */ /* 0x000e260000000a00 */
[----:B------:R1:W-:Y:S04]  /*2110*/  STG.E desc[UR6][R34.64], R27 ;  /* 0x0000001b22007986 */ /* 0x0003e8000c101906 */
[----:B------:R-:W2:Y:S04]  /*2120*/  LDG.E R0, desc[UR6][R12.64] ;  /* 0x000000060c007981 */ /* 0x000ea8000c1e1900 */
[----:B------:R-:W3:Y:S04]  /*2130*/  LDG.E R18, desc[UR6][R40.64] ;  /* 0x0000000628127981 */ /* 0x000ee8000c1e1900 */
[----:B------:R-:W4:Y:S01]  /*2140*/  LDG.E R44, desc[UR6][R36.64] ;  /* 0x00000006242c7981 */ /* 0x000f22000c1e1900 */
[----:B-1----:R-:W1:Y:S01]  /*2150*/  LDC.64 R34, c[0x0][0x3c0] ;  /* 0x0000f000ff227b82 */ /* 0x002e620000000a00 */
[----:B0-----:R-:W-:Y:S01]  /*2160*/  IMAD.WIDE R42, R30, 0x4, R42 ;  /* 0x000000041e2a7825 */ /* 0x001fe200078e022a */
[----:B--2---:R-:W-:-:S03]  /*2170*/  I2FP.F32.S32 R0, R0 ;  /* 0x0000000000007245 */ /* 0x004fc60000201400 */
[----:B---3--:R-:W-:Y:S02]  /*2180*/  FFMA R31, R25, R18, R22 ;  /* 0x00000012191f7223 */ /* 0x008fe40000000016 */
[----:B------:R-:W-:Y:S02]  /*2190*/  FMUL R0, R0, UR5 ;  /* 0x0000000500007c20 */ /* 0x000fe40008400000 */
[----:B----4-:R-:W-:-:S04]  /*21a0*/  FFMA R31, -R26, R44, R31 ;  /* 0x0000002c1a1f7223 */ /* 0x010fc8000000011f */
[----:B------:R-:W-:-:S05]  /*21b0*/  FMUL R31, R0, R31 ;  /* 0x0000001f001f7220 */ /* 0x000fca0000400000 */
[----:B------:R0:W-:Y:S04]  /*21c0*/  STG.E desc[UR6][R42.64], R31 ;  /* 0x0000001f2a007986 */ /* 0x0001e8000c101906 */
[----:B------:R-:W2:Y:S04]  /*21d0*/  LDG.E R0, desc[UR6][R12.64] ;  /* 0x000000060c007981 */ /* 0x000ea8000c1e1900 */
[----:B------:R-:W3:Y:S04]  /*21e0*/  LDG.E R18, desc[UR6][R36.64] ;  /* 0x0000000624127981 */ /* 0x000ee8000c1e1900 */
[----:B------:R-:W4:Y:S01]  /*21f0*/  LDG.E R27, desc[UR6][R38.64] ;  /* 0x00000006261b7981 */ /* 0x000f22000c1e1900 */
[----:B-1----:R-:W-:Y:S01]  /*2200*/  IMAD.WIDE R44, R30, 0x4, R34 ;  /* 0x000000041e2c7825 */ /* 0x002fe200078e0222 */
[----:B0-----:R-:W0:Y:S01]  /*2210*/  LDC R42, c[0x0][0x544] ;  /* 0x00015100ff2a7b82 */ /* 0x001e220000000800 */
[----:B--2---:R-:W-:-:S02]  /*2220*/  I2FP.F32.S32 R0, R0 ;  /* 0x0000000000007245 */ /* 0x004fc40000201400 */
[----:B---3--:R-:W-:-:S03]  /*2230*/  FFMA R18, R24, R18, R23 ;  /* 0x0000001218127223 */ /* 0x008fc60000000017 */
[----:B------:R-:W-:Y:S01]  /*2240*/  FMUL R0, R0, UR5 ;  /* 0x0000000500007c20 */ /* 0x000fe20008400000 */
[----:B----4-:R-:W-:-:S04]  /*2250*/  FFMA R27, -R25, R27, R18 ;  /* 0x0000001b191b7223 */ /* 0x010fc80000000112 */
[----:B------:R-:W-:-:S05]  /*2260*/  FMUL R27, R0, R27 ;  /* 0x0000001b001b7220 */ /* 0x000fca0000400000 */
[----:B------:R1:W-:Y:S04]  /*2270*/  STG.E desc[UR6][R44.64], R27 ;  /* 0x0000001b2c007986 */ /* 0x0003e8000c101906 */
[----:B------:R-:W2:Y:S01]  /*2280*/  LDG.E R18, desc[UR6][R40.64] ;  /* 0x0000000628127981 */ /* 0x000ea2000c1e1900 */
[----:B0-----:R-:W0:Y:S01]  /*2290*/  MUFU.RCP R0, R42 ;  /* 0x0000002a00007308 */ /* 0x001e220000001000 */
[----:B------:R-:W-:Y:S01]  /*22a0*/  BSSY.RECONVERGENT B0, `(.L_x_34) ;  /* 0x000000d000007945 */ /* 0x000fe20003800200 */
[----:B0-----:R-:W-:-:S04]  /*22b0*/  FFMA R31, R0, -R42, 1 ;  /* 0x3f800000001f7423 */ /* 0x001fc8000000082a */
[----:B------:R-:W-:Y:S01]  /*22c0*/  FFMA R0, R0, R31, R0 ;  /* 0x0000001f00007223 */ /* 0x000fe20000000000 */
[----:B--2---:R-:W-:-:S04]  /*22d0*/  FMUL R35, R19, R18 ;  /* 0x0000001213237220 */ /* 0x004fc80000400000 */
[----:B------:R-:W0:Y:S01]  /*22e0*/  FCHK P0, R35, R42 ;  /* 0x0000002a23007302 */ /* 0x000e220000000000 */
[----:B------:R-:W-:-:S04]  /*22f0*/  FFMA R31, R35, R0, RZ ;  /* 0x00000000231f7223 */ /* 0x000fc800000000ff */
[----:B------:R-:W-:-:S04]  /*2300*/  FFMA R34, R31, -R42, R35 ;  /* 0x8000002a1f227223 */ /* 0x000fc80000000023 */
[----:B------:R-:W-:Y:S01]  /*2310*/  FFMA R0, R0, R34, R31 ;  /* 0x0000002200007223 */ /* 0x000fe2000000001f */
[----:B01----:R-:W-:Y:S06]  /*2320*/  @!P0 BRA `(.L_x_35) ;  /* 0x0000000000108947 */ /* 0x003fec0003800000 */
[----:B------:R-:W0:Y:S01]  /*2330*/  LDCU UR5, c[0x0][0x544] ;  /* 0x0000a880ff0577ac */ /* 0x000e220008000800 */
[----:B------:R-:W-:Y:S02]  /*2340*/  MOV R34, 0x2370 ;  /* 0x0000237000227802 */ /* 0x000fe40000000f00 */
[----:B0-----:R-:W-:-:S07]  /*2350*/  MOV R0, UR5 ;  /* 0x0000000500007c02 */ /* 0x001fce0008000f00 */
[----:B------:R-:W-:Y:S05]  /*2360*/  CALL.REL.NOINC `($__internal_2_$__cuda_sm3x_div_rn_noftz_f32_slowpath) ;  /* 0x0000001000047944 */ /* 0x000fea0003c00000 */
.L_x_35:
[----:B------:R-:W-:Y:S05]  /*2370*/  BSYNC.RECONVERGENT B0 ;  /* 0x0000000000007941 */ /* 0x000fea0003800200 */
.L_x_34:
[----:B------:R-:W0:Y:S01]  /*2380*/  LDCU UR5, c[0x0][0x544] ;  /* 0x0000a880ff0577ac */ /* 0x000e220008000800 */
[C---:B------:R-:W-:Y:S01]  /*2390*/  FSETP.GEU.AND P0, PT, R18.reuse, RZ, PT ;  /* 0x000000ff1200720b */ /* 0x040fe20003f0e000 */
[----:B------:R-:W-:Y:S04]  /*23a0*/  BSSY.RECONVERGENT B0, `(.L_x_36) ;  /* 0x00000a8000007945 */ /* 0x000fe80003800200 */
[----:B------:R-:W-:Y:S01]  /*23b0*/  BSSY.RELIABLE B1, `(.L_x_37) ;  /* 0x000000d000017945 */ /* 0x000fe20003800100 */
[----:B0-----:R-:W-:-:S13]  /*23c0*/  FSETP.GT.OR P0, PT, R18, UR5, !P0 ;  /* 0x0000000512007c0b */ /* 0x001fda000c704400 */
[----:B------:R-:W-:Y:S05]  /*23d0*/  @P0 BRA `(.L_x_38) ;  /* 0x0000000000280947 */ /* 0x000fea0003800000 */
[----:B------:R-:W2:Y:S01]  /*23e0*/  LDG.E R27, desc[UR6][R38.64] ;  /* 0x00000006261b7981 */ /* 0x000ea2000c1e1900 */
[----:B------:R-:W0:Y:S03]  /*23f0*/  LDCU UR5, c[0x0][0x548] ;  /* 0x0000a900ff0577ac */ /* 0x000e260008000800 */
[----:B------:R-:W3:Y:S01]  /*2400*/  LDG.E R18, desc[UR6][R36.64] ;  /* 0x0000000624127981 */ /* 0x000ee2000c1e1900 */
[----:B0-----:R-:W-:-:S04]  /*2410*/  FADD R0, R0, UR5 ;  /* 0x0000000500007e21 */ /* 0x001fc80008000000 */
[----:B------:R-:W-:Y:S01]  /*2420*/  FMUL R0, R0, R0 ;  /* 0x0000000000007220 */ /* 0x000fe20000400000 */
[----:B--2---:R-:W-:-:S04]  /*2430*/  FMUL R27, R27, R27 ;  /* 0x0000001b1b1b7220 */ /* 0x004fc80000400000 */
[----:B---3--:R-:W-:-:S05]  /*2440*/  FFMA R27, R18, R18, R27 ;  /* 0x00000012121b7223 */ /* 0x008fca000000001b */
[----:B------:R-:W-:-:S13]  /*2450*/  FSETP.GT.AND P0, PT, R27, R0, PT ;  /* 0x000000001b00720b */ /* 0x000fda0003f04000 */
[----:B------:R-:W-:Y:S05]  /*2460*/  @!P0 BREAK.RELIABLE B1 ;  /* 0x0000000000018942 */ /* 0x000fea0003800100 */
[----:B------:R-:W-:Y:S05]  /*2470*/  @!P0 BRA `(.L_x_39) ;  /* 0x0000000000408947 */ /* 0x000fea0003800000 */
.L_x_38:
[----:B------:R-:W-:Y:S05]  /*2480*/  BSYNC.RELIABLE B1 ;  /* 0x0000000000017941 */ /* 0x000fea0003800100 */
.L_x_37:
[----:B------:R-:W2:Y:S01]  /*2490*/  LDG.E R27, desc[UR6][R4.64] ;  /* 0x00000006041b7981 */ /* 0x000ea2000c1e1900 */
[----:B------:R-:W0:Y:S01]  /*24a0*/  LDC.64 R14, c[0x0][0x498] ;  /* 0x00012600ff0e7b82 */ /* 0x000e220000000a00 */
[----:B------:R-:W2:Y:S01]  /*24b0*/  LDCU UR5, c[0x0][0x528] ;  /* 0x0000a500ff0577ac */ /* 0x000ea20008000800 */
[----:B------:R-:W-:-:S06]  /*24c0*/  MOV R31, 0x1 ;  /* 0x00000001001f7802 */ /* 0x000fcc0000000f00 */
[----:B------:R-:W1:Y:S02]  /*24d0*/  LDC.64 R16, c[0x0][0x4a8] ;  /* 0x00012a00ff107b82 */ /* 0x000e640000000a00 */
[----:B-1----:R-:W-:-:S04]  /*24e0*/  IMAD.WIDE R16, R30, 0x4, R16 ;  /* 0x000000041e107825 */ /* 0x002fc800078e0210 */
[----:B--2---:R-:W-:-:S04]  /*24f0*/  IMAD R27, R27, UR5, R20 ;  /* 0x000000051b1b7c24 */ /* 0x004fc8000f8e0214 */
[----:B0-----:R-:W-:-:S05]  /*2500*/  IMAD.WIDE R14, R27, 0x4, R14 ;  /* 0x000000041b0e7825 */ /* 0x001fca00078e020e */
[----:B------:R3:W-:Y:S04]  /*2510*/  STG.E desc[UR6][R14.64], R30 ;  /* 0x0000001e0e007986 */ /* 0x0007e8000c101906 */
[----:B------:R3:W-:Y:S04]  /*2520*/  STG.E desc[UR6][R16.64], R31 ;  /* 0x0000001f10007986 */ /* 0x0007e8000c101906 */
[----:B------:R-:W2:Y:S02]  /*2530*/  LDG.E R0, desc[UR6][R4.64] ;  /* 0x0000000604007981 */ /* 0x000ea4000c1e1900 */
[----:B--2---:R-:W-:-:S05]  /*2540*/  IADD3 R27, PT, PT, R0, 0x1, RZ ;  /* 0x00000001001b7810 */ /* 0x004fca0007ffe0ff */
[----:B------:R3:W-:Y:S04]  /*2550*/  STG.E desc[UR6][R4.64], R27 ;  /* 0x0000001b04007986 */ /* 0x0007e8000c101906 */
[----:B------:R3:W-:Y:S01]  /*2560*/  STG.E desc[UR6][R12.64], RZ ;  /* 0x000000ff0c007986 */ /* 0x0007e2000c101906 */
[----:B------:R-:W-:Y:S05]  /*2570*/  BRA `(.L_x_40) ;  /* 0x0000000800287947 */ /* 0x000fea0003800000 */
.L_x_39:
[----:B------:R-:W0:Y:S08]  /*2580*/  LDC.64 R42, c[0x0][0x4a8] ;  /* 0x00012a00ff2a7b82 */ /* 0x000e300000000a00 */
[----:B------:R-:W1:Y:S01]  /*2590*/  LDC.64 R34, c[0x0][0x4f0] ;  /* 0x00013c00ff227b82 */ /* 0x000e620000000a00 */
[----:B0-----:R-:W-:-:S05]  /*25a0*/  IMAD.WIDE R42, R30, 0x4, R42 ;  /* 0x000000041e2a7825 */ /* 0x001fca00078e022a */
[----:B------:R0:W-:Y:S01]  /*25b0*/  STG.E desc[UR6][R42.64], RZ ;  /* 0x000000ff2a007986 */ /* 0x0001e2000c101906 */
[----:B-1----:R-:W-:-:S03]  /*25c0*/  IMAD.WIDE R34, R20, 0x4, R34 ;  /* 0x0000000414227825 */ /* 0x002fc600078e0222 */
[----:B------:R-:W2:Y:S04]  /*25d0*/  LDG.E R27, desc[UR6][R36.64] ;  /* 0x00000006241b7981 */ /* 0x000ea8000c1e1900 */
[----:B------:R-:W2:Y:S01]  /*25e0*/  LDG.E R34, desc[UR6][R34.64] ;  /* 0x0000000622227981 */ /* 0x000ea2000c1e1900 */
[----:B------:R-:W-:Y:S01]  /*25f0*/  BSSY.RELIABLE B3, `(.L_x_41) ;  /* 0x000004a000037945 */ /* 0x000fe20003800100 */
[----:B--2---:R-:W-:-:S13]  /*2600*/  FSETP.GEU.AND P0, PT, R27, R34, PT ;  /* 0x000000221b00720b */ /* 0x004fda0003f0e000 */
[----:B0-----:R-:W-:Y:S05]  /*2610*/  @P0 BRA `(.L_x_42) ;  /* 0x0000000000200947 */ /* 0x001fea0003800000 */
[----:B------:R-:W0:Y:S02]  /*2620*/  LDC.64 R34, c[0x0][0x4c0] ;  /* 0x00013000ff227b82 */ /* 0x000e240000000a00 */
[----:B0-----:R-:W-:-:S06]  /*2630*/  IMAD.WIDE R34, R20, 0x4, R34 ;  /* 0x0000000414227825 */ /* 0x001fcc00078e0222 */
[----:B------:R-:W2:Y:S02]  /*2640*/  LDG.E R34, desc[UR6][R34.64] ;  /* 0x0000000622227981 */ /* 0x000ea4000c1e1900 */
[----:B--2---:R-:W-:-:S13]  /*2650*/  ISETP.NE.AND P0, PT, R34, -0x1, PT ;  /* 0xffffffff2200780c */ /* 0x004fda0003f05270 */
[----:B------:R-:W-:Y:S05]  /*2660*/  @!P0 BRA `(.L_x_42) ;  /* 0x00000000000c8947 */ /* 0x000fea0003800000 */
[----:B------:R0:W5:Y:S01]  /*2670*/  LDG.E R27, desc[UR6][R6.64] ;  /* 0x00000006061b7981 */ /* 0x000162000c1e1900 */
[----:B------:R-:W-:Y:S01]  /*2680*/  MOV R31, R34 ;  /* 0x00000022001f7202 */ /* 0x000fe20000000f00 */
[----:B------:R-:W-:Y:S06]  /*2690*/  BRA `(.L_x_43) ;  /* 0x0000000000fc7947 */ /* 0x000fec0003800000 */
.L_x_42:
[----:B------:R-:W0:Y:S02]  /*26a0*/  LDC.64 R34, c[0x0][0x4f8] ;  /* 0x00013e00ff227b82 */ /* 0x000e240000000a00 */
[----:B0-----:R-:W-:-:S06]  /*26b0*/  IMAD.WIDE R34, R20, 0x4, R34 ;  /* 0x0000000414227825 */ /* 0x001fcc00078e0222 */
[----:B------:R-:W2:Y:S02]  /*26c0*/  LDG.E R34, desc[UR6][R34.64] ;  /* 0x0000000622227981 */ /* 0x000ea4000c1e1900 */
[----:B--2---:R-:W-:-:S13]  /*26d0*/  FSETP.GT.AND P0, PT, R27, R34, PT ;  /* 0x000000221b00720b */ /* 0x004fda0003f04000 */
[----:B------:R-:W-:Y:S05]  /*26e0*/  @!P0 BRA `(.L_x_44) ;  /* 0x00000000001c8947 */ /* 0x000fea0003800000 */
[----:B------:R-:W0:Y:S02]  /*26f0*/  LDC.64 R34, c[0x0][0x4c8] ;  /* 0x00013200ff227b82 */ /* 0x000e240000000a00 */
[----:B0-----:R-:W-:-:S05]  /*2700*/  IMAD.WIDE R34, R20, 0x4, R34 ;  /* 0x0000000414227825 */ /* 0x001fca00078e0222 */
[----:B------:R-:W2:Y:S02]  /*2710*/  LDG.E R31, desc[UR6][R34.64] ;  /* 0x00000006221f7981 */ /* 0x000ea4000c1e1900 */
[----:B--2---:R-:W-:-:S13]  /*2720*/  ISETP.NE.AND P0, PT, R31, -0x1, PT ;  /* 0xffffffff1f00780c */ /* 0x004fda0003f05270 */
[----:B------:R-:W-:Y:S05]  /*2730*/  @!P0 BRA `(.L_x_44) ;  /* 0x0000000000088947 */ /* 0x000fea0003800000 */
[----:B------:R0:W5:Y:S01]  /*2740*/  LDG.E R27, desc[UR6][R6.64] ;  /* 0x00000006061b7981 */ /* 0x000162000c1e1900 */
[----:B------:R-:W-:Y:S05]  /*2750*/  BRA `(.L_x_43) ;  /* 0x0000000000cc7947 */ /* 0x000fea0003800000 */
.L_x_44:
[----:B------:R-:W0:Y:S01]  /*2760*/  LDC.64 R34, c[0x0][0x500] ;  /* 0x00014000ff227b82 */ /* 0x000e220000000a00 */
[----:B------:R-:W2:Y:S01]  /*2770*/  LDG.E R27, desc[UR6][R38.64] ;  /* 0x00000006261b7981 */ /* 0x000ea2000c1e1900 */
[----:B0-----:R-:W-:-:S06]  /*2780*/  IMAD.WIDE R34, R20, 0x4, R34 ;  /* 0x0000000414227825 */ /* 0x001fcc00078e0222 */
[----:B------:R-:W2:Y:S02]  /*2790*/  LDG.E R34, desc[UR6][R34.64] ;  /* 0x0000000622227981 */ /* 0x000ea4000c1e1900 */
[----:B--2---:R-:W-:-:S13]  /*27a0*/  FSETP.GEU.AND P0, PT, R27, R34, PT ;  /* 0x000000221b00720b */ /* 0x004fda0003f0e000 */
[----:B------:R-:W-:Y:S05]  /*27b0*/  @P0 BRA `(.L_x_45) ;  /* 0x00000000001c0947 */ /* 0x000fea0003800000 */
[----:B------:R-:W0:Y:S02]  /*27c0*/  LDC.64 R34, c[0x0][0x4d0] ;  /* 0x00013400ff227b82 */ /* 0x000e240000000a00 */
[----:B0-----:R-:W-:-:S05]  /*27d0*/  IMAD.WIDE R34, R20, 0x4, R34 ;  /* 0x0000000414227825 */ /* 0x001fca00078e0222 */
[----:B------:R-:W2:Y:S02]  /*27e0*/  LDG.E R31, desc[UR6][R34.64] ;  /* 0x00000006221f7981 */ /* 0x000ea4000c1e1900 */
[----:B--2---:R-:W-:-:S13]  /*27f0*/  ISETP.NE.AND P0, PT, R31, -0x1, PT ;  /* 0xffffffff1f00780c */ /* 0x004fda0003f05270 */
[----:B------:R-:W-:Y:S05]  /*2800*/  @!P0 BRA `(.L_x_45) ;  /* 0x0000000000088947 */ /* 0x000fea0003800000 */
[----:B------:R1:W5:Y:S01]  /*2810*/  LDG.E R27, desc[UR6][R6.64] ;  /* 0x00000006061b7981 */ /* 0x000362000c1e1900 */
[----:B------:R-:W-:Y:S05]  /*2820*/  BRA `(.L_x_43) ;  /* 0x0000000000987947 */ /* 0x000fea0003800000 */
.L_x_45:
        /* <DEDUP_REMOVED lines=12> */
.L_x_46:
        /* <DEDUP_REMOVED lines=13> */
.L_x_47:
[----:B------:R-:W0:Y:S02]  /*29c0*/  LDC.64 R34, c[0x0][0x518] ;  /* 0x00014600ff227b82 */ /* 0x000e240000000a00 */
[----:B0-----:R-:W-:-:S06]  /*29d0*/  IMAD.WIDE R34, R20, 0x4, R34 ;  /* 0x0000000414227825 */ /* 0x001fcc00078e0222 */
[----:B------:R-:W2:Y:S02]  /*29e0*/  LDG.E R34, desc[UR6][R34.64] ;  /* 0x0000000622227981 */ /* 0x000ea4000c1e1900 */
[----:B--2---:R-:W-:-:S13]  /*29f0*/  FSETP.GT.AND P0, PT, R27, R34, PT ;  /* 0x000000221b00720b */ /* 0x004fda0003f04000 */
[----:B------:R-:W-:Y:S05]  /*2a00*/  @!P0 BREAK.RELIABLE B3 ;  /* 0x0000000000038942 */ /* 0x000fea0003800100 */
[----:B------:R-:W-:Y:S05]  /*2a10*/  @!P0 BRA `(.L_x_48) ;  /* 0x0000000000f48947 */ /* 0x000fea0003800000 */
[----:B------:R-:W0:Y:S02]  /*2a20*/  LDC.64 R34, c[0x0][0x4e8] ;  /* 0x00013a00ff227b82 */ /* 0x000e240000000a00 */
[----:B0-----:R-:W-:-:S05]  /*2a30*/  IMAD.WIDE R34, R20, 0x4, R34 ;  /* 0x0000000414227825 */ /* 0x001fca00078e0222 */
[----:B------:R-:W2:Y:S02]  /*2a40*/  LDG.E R31, desc[UR6][R34.64] ;  /* 0x00000006221f7981 */ /* 0x000ea4000c1e1900 */
[----:B--2---:R-:W-:-:S13]  /*2a50*/  ISETP.NE.AND P0, PT, R31, -0x1, PT ;  /* 0xffffffff1f00780c */ /* 0x004fda0003f05270 */
[----:B------:R-:W-:Y:S05]  /*2a60*/  @!P0 BREAK.RELIABLE B3 ;  /* 0x0000000000038942 */ /* 0x000fea0003800100 */
[----:B------:R-:W-:Y:S05]  /*2a70*/  @!P0 BRA `(.L_x_48) ;  /* 0x0000000000dc8947 */ /* 0x000fea0003800000 */
[----:B------:R4:W5:Y:S02]  /*2a80*/  LDG.E R27, desc[UR6][R6.64] ;  /* 0x00000006061b7981 */ /* 0x000964000c1e1900 */
.L_x_43:
[----:B------:R-:W-:Y:S05]  /*2a90*/  BSYNC.RELIABLE B3 ;  /* 0x0000000000037941 */ /* 0x000fea0003800100 */
.L_x_41:
[----:B------:R-:W0:Y:S01]  /*2aa0*/  LDC.64 R34, c[0x0][0x488] ;  /* 0x00012200ff227b82 */ /* 0x000e220000000a00 */
[----:B------:R-:W1:Y:S01]  /*2ab0*/  LDCU UR5, c[0x0][0x528] ;  /* 0x0000a500ff0577ac */ /* 0x000e620008000800 */
[----:B------:R-:W-:-:S06]  /*2ac0*/  HFMA2 R0, -RZ, RZ, 0, 5.9604644775390625e-08 ;  /* 0x00000001ff007431 */ /* 0x000fcc00000001ff */
[----:B------:R-:W2:Y:S08]  /*2ad0*/  LDC.64 R44, c[0x0][0x490] ;  /* 0x00012400ff2c7b82 */ /* 0x000eb00000000a00 */
[----:B------:R-:W3:Y:S01]  /*2ae0*/  LDC.64 R42, c[0x0][0x4a0] ;  /* 0x00012800ff2a7b82 */ /* 0x000ee20000000a00 */
[----:B-1---5:R-:W-:-:S04]  /*2af0*/  IMAD R27, R27, UR5, R20 ;  /* 0x000000051b1b7c24 */ /* 0x022fc8000f8e0214 */
[----:B0-----:R-:W-:-:S03]  /*2b00*/  IMAD.WIDE R34, R27, 0x4, R34 ;  /* 0x000000041b227825 */ /* 0x001fc600078e0222 */
[----:B------:R-:W0:Y:S02]  /*2b10*/  LDC.64 R46, c[0x0][0x430] ;  /* 0x00010c00ff2e7b82 */ /* 0x000e240000000a00 */
[----:B------:R1:W-:Y:S01]  /*2b20*/  STG.E desc[UR6][R34.64], R31 ;  /* 0x0000001f22007986 */ /* 0x0003e2000c101906 */
[----:B--2---:R-:W-:-:S05]  /*2b30*/  IMAD.WIDE R44, R27, 0x4, R44 ;  /* 0x000000041b2c7825 */ /* 0x004fca00078e022c */
[----:B------:R-:W2:Y:S01]  /*2b40*/  LDC.64 R48, c[0x0][0x438] ;  /* 0x00010e00ff307b82 */ /* 0x000ea20000000a00 */
[----:B------:R-:W-:Y:S01]  /*2b50*/  STG.E desc[UR6][R44.64], R30 ;  /* 0x0000001e2c007986 */ /* 0x000fe2000c101906 */
[----:B---3--:R-:W-:-:S06]  /*2b60*/  IMAD.WIDE R42, R30, 0x4, R42 ;  /* 0x000000041e2a7825 */ /* 0x008fcc00078e022a */
[----:B-1----:R-:W1:Y:S01]  /*2b70*/  LDC.64 R34, c[0x0][0x440] ;  /* 0x00011000ff227b82 */ /* 0x002e620000000a00 */
[----:B------:R3:W-:Y:S04]  /*2b80*/  STG.E desc[UR6][R42.64], R0 ;  /* 0x000000002a007986 */ /* 0x0007e8000c101906 */
[----:B------:R4:W3:Y:S01]  /*2b90*/  LDG.E R51, desc[UR6][R36.64] ;  /* 0x0000000624337981 */ /* 0x0008e2000c1e1900 */
[----:B0-----:R-:W-:-:S04]  /*2ba0*/  IMAD.WIDE R46, R27, 0x4, R46 ;  /* 0x000000041b2e7825 */ /* 0x001fc800078e022e */
[C---:B--2---:R-:W-:Y:S01]  /*2bb0*/  IMAD.WIDE R48, R27.reuse, 0x4, R48 ;  /* 0x000000041b307825 */ /* 0x044fe200078e0230 */
[----:B----4-:R-:W0:Y:S01]  /*2bc0*/  LDC.64 R36, c[0x0][0x448] ;  /* 0x00011200ff247b82 */ /* 0x010e220000000a00 */
[----:B---3--:R-:W-:Y:S04]  /*2bd0*/  STG.E desc[UR6][R46.64], R51 ;  /* 0x000000332e007986 */ /* 0x008fe8000c101906 */
[----:B------:R2:W3:Y:S01]  /*2be0*/  LDG.E R53, desc[UR6][R38.64] ;  /* 0x0000000626357981 */ /* 0x0004e2000c1e1900 */
[----:B-1----:R-:W-:-:S04]  /*2bf0*/  IMAD.WIDE R34, R27, 0x4, R34 ;  /* 0x000000041b227825 */ /* 0x002fc800078e0222 */
[C---:B0-----:R-:W-:Y:S01]  /*2c00*/  IMAD.WIDE R36, R27.reuse, 0x4, R36 ;  /* 0x000000041b247825 */ /* 0x041fe200078e0224 */
[----:B--2---:R-:W0:Y:S01]  /*2c10*/  LDC.64 R38, c[0x0][0x450] ;  /* 0x00011400ff267b82 */ /* 0x004e220000000a00 */
[----:B---3--:R-:W-:Y:S04]  /*2c20*/  STG.E desc[UR6][R48.64], R53 ;  /* 0x0000003530007986 */ /* 0x008fe8000c101906 */
[----:B------:R1:W2:Y:S01]  /*2c30*/  LDG.E R31, desc[UR6][R40.64] ;  /* 0x00000006281f7981 */ /* 0x0002a2000c1e1900 */
[C---:B0-----:R-:W-:Y:S02]  /*2c40*/  IMAD.WIDE R38, R27.reuse, 0x4, R38 ;  /* 0x000000041b267825 */ /* 0x041fe400078e0226 */
[----:B-1----:R-:W0:Y:S01]  /*2c50*/  LDC.64 R40, c[0x0][0x458] ;  /* 0x00011600ff287b82 */ /* 0x002e220000000a00 */
[----:B--2---:R0:W-:Y:S04]  /*2c60*/  STG.E desc[UR6][R34.64], R31 ;  /* 0x0000001f22007986 */ /* 0x0041e8000c101906 */
[----:B------:R1:W2:Y:S01]  /*2c70*/  LDG.E R43, desc[UR6][R32.64] ;  /* 0x00000006202b7981 */ /* 0x0002a2000c1e1900 */
[----:B0-----:R-:W-:-:S02]  /*2c80*/  IMAD.WIDE R34, R27, 0x4, R40 ;  /* 0x000000041b227825 */ /* 0x001fc400078e0228 */
[----:B-1----:R-:W0:Y:S01]  /*2c90*/  LDC.64 R32, c[0x0][0x478] ;  /* 0x00011e00ff207b82 */ /* 0x002e220000000a00 */
[----:B--2---:R1:W-:Y:S04]  /*2ca0*/  STG.E desc[UR6][R36.64], R43 ;  /* 0x0000002b24007986 */ /* 0x0043e8000c101906 */
[----:B------:R-:W2:Y:S03]  /*2cb0*/  LDG.E R45, desc[UR6][R14.64] ;  /* 0x000000060e2d7981 */ /* 0x000ea6000c1e1900 */
[----:B-1----:R-:W1:Y:S01]  /*2cc0*/  LDC.64 R36, c[0x0][0x560] ;  /* 0x00015800ff247b82 */ /* 0x002e620000000a00 */
[----:B--2---:R2:W-:Y:S04]  /*2cd0*/  STG.E desc[UR6][R38.64], R45 ;  /* 0x0000002d26007986 */ /* 0x0045e8000c101906 */
[----:B------:R3:W4:Y:S01]  /*2ce0*/  LDG.E R47, desc[UR6][R16.64] ;  /* 0x00000006102f7981 */ /* 0x000722000c1e1900 */
[----:B0-----:R-:W-:-:S04]  /*2cf0*/  IMAD.WIDE R14, R27, 0x4, R32 ;  /* 0x000000041b0e7825 */ /* 0x001fc800078e0220 */
[----:B-1----:R-:W-:Y:S01]  /*2d00*/  IMAD.WIDE R30, R30, 0x4, R36 ;  /* 0x000000041e1e7825 */ /* 0x002fe200078e0224 */
[----:B---3--:R-:W0:Y:S01]  /*2d10*/  LDC.64 R16, c[0x0][0x480] ;  /* 0x00012000ff107b82 */ /* 0x008e220000000a00 */
[----:B----4-:R2:W-:Y:S04]  /*2d20*/  STG.E desc[UR6][R34.64], R47 ;  /* 0x0000002f22007986 */ /* 0x0105e8000c101906 */
[----:B------:R-:W3:Y:S01]  /*2d30*/  LDG.E R41, desc[UR6][R12.64] ;  /* 0x000000060c297981 */ /* 0x000ee2000c1e1900 */
[----:B0-----:R-:W-:-:S03]  /*2d40*/  IMAD.WIDE R16, R27, 0x4, R16 ;  /* 0x000000041b107825 */ /* 0x001fc600078e0210 */
[----:B---3--:R2:W-:Y:S04]  /*2d50*/  STG.E desc[UR6][R14.64], R41 ;  /* 0x000000290e007986 */ /* 0x0085e8000c101906 */
[----:B------:R-:W3:Y:S04]  /*2d60*/  LDG.E R31, desc[UR6][R30.64] ;  /* 0x000000061e1f7981 */ /* 0x000ee8000c1e1900 */
[----:B---3--:R2:W-:Y:S04]  /*2d70*/  STG.E desc[UR6][R16.64], R31 ;  /* 0x0000001f10007986 */ /* 0x0085e8000c101906 */
[----:B------:R-:W3:Y:S01]  /*2d80*/  LDG.E R0, desc[UR6][R6.64] ;  /* 0x0000000606007981 */ /* 0x000ee2000c1e1900 */
[----:B------:R-:W-:-:S02]  /*2d90*/  ISETP.NE.AND P0, PT, R27, -0x1, PT ;  /* 0xffffffff1b00780c */ /* 0x000fc40003f05270 */
[----:B---3--:R-:W-:-:S05]  /*2da0*/  IADD3 R33, PT, PT, R0, 0x1, RZ ;  /* 0x0000000100217810 */ /* 0x008fca0007ffe0ff */
[----:B------:R2:W-:Y:S06]  /*2db0*/  STG.E desc[UR6][R6.64], R33 ;  /* 0x0000002106007986 */ /* 0x0005ec000c101906 */
[----:B------:R-:W-:Y:S05]  /*2dc0*/  @!P0 BRA `(.L_x_40) ;  /* 0x0000000000148947 */ /* 0x000fea0003800000 */
[----:B------:R1:W-:Y:S01]  /*2dd0*/  STG.E desc[UR6][R12.64], RZ ;  /* 0x000000ff0c007986 */ /* 0x0003e2000c101906 */
[----:B------:R-:W-:Y:S05]  /*2de0*/  BRA `(.L_x_40) ;  /* 0x00000000000c7947 */ /* 0x000fea0003800000 */
.L_x_48:
[----:B------:R-:W0:Y:S02]  /*2df0*/  LDC.64 R12, c[0x0][0x4a0] ;  /* 0x00012800ff0c7b82 */ /* 0x000e240000000a00 */
[----:B0-----:R-:W-:-:S05]  /*2e00*/  IMAD.WIDE R12, R30, 0x4, R12 ;  /* 0x000000041e0c7825 */ /* 0x001fca00078e020c */
[----:B------:R0:W-:Y:S02]  /*2e10*/  STG.E desc[UR6][R12.64], RZ ;  /* 0x000000ff0c007986 */ /* 0x0001e4000c101906 */
.L_x_40:
[----:B------:R-:W-:Y:S05]  /*2e20*/  BSYNC.RECONVERGENT B0 ;  /* 0x0000000000007941 */ /* 0x000fea0003800200 */
.L_x_36:
[----:B---3--:R-:W3:Y:S01]  /*2e30*/  LDG.E R27, desc[UR6][R2.64] ;  /* 0x00000006021b7981 */ /* 0x008ee2000c1e1900 */
[----:B------:R-:W-:-:S04]  /*2e40*/  IADD3 R28, PT, PT, R28, 0x1, RZ ;  /* 0x000000011c1c7810 */ /* 0x000fc80007ffe0ff */
[----:B---3--:R-:W-:-:S13]  /*2e50*/  ISETP.GE.AND P0, PT, R28, R27, PT ;  /* 0x0000001b1c00720c */ /* 0x008fda0003f06270 */
[----:B------:R-:W-:Y:S05]  /*2e60*/  @!P0 BRA `(.L_x_49) ;  /* 0xffffffd400b08947 */ /* 0x000fea000383ffff */
.L_x_1:
[----:B------:R-:W-:Y:S05]  /*2e70*/  BSYNC.RECONVERGENT B2 ;  /* 0x0000000000027941 */ /* 0x000fea0003800200 */
.L_x_0:
[----:B------:R-:W3:Y:S01]  /*2e80*/  LDCU UR5, c[0x0][0x528] ;  /* 0x0000a500ff0577ac */ /* 0x000ee20008000800 */
[----:B------:R-:W-:-:S04]  /*2e90*/  IADD3 R20, PT, PT, R20, UR4, RZ ;  /* 0x0000000414147c10 */ /* 0x000fc8000fffe0ff */
[----:B---3--:R-:W-:-:S13]  /*2ea0*/  ISETP.GE.AND P0, PT, R20, UR5, PT ;  /* 0x0000000514007c0c */ /* 0x008fda000bf06270 */
[----:B------:R-:W-:Y:S05]  /*2eb0*/  @!P0 BRA `(.L_x_50) ;  /* 0xffffffd000948947 */ /* 0x000fea000383ffff */
[----:B------:R-:W-:Y:S05]  /*2ec0*/  EXIT ;  /* 0x000000000000794d */ /* 0x000fea0003800000 */
        .weak           $__internal_0_$__cuda_sm20_rcp_rn_f32_slowpath
        .type           $__internal_0_$__cuda_sm20_rcp_rn_f32_slowpath,@function
        .size           $__internal_0_$__cuda_sm20_rcp_rn_f32_slowpath,($__internal_1_$__cuda_sm20_sqrt_rn_f32_slowpath - $__internal_0_$__cuda_sm20_rcp_rn_f32_slowpath)
$__internal_0_$__cuda_sm20_rcp_rn_f32_slowpath:
[----:B------:R-:W-:Y:S01]  /*2ed0*/  SHF.L.U32 R48, R0, 0x1, RZ ;  /* 0x0000000100307819 */ /* 0x000fe200000006ff */
[----:B------:R-:W-:Y:S03]  /*2ee0*/  BSSY.RECONVERGENT B4, `(.L_x_51) ;  /* 0x0000030000047945 */ /* 0x000fe60003800200 */
[----:B------:R-:W-:-:S04]  /*2ef0*/  SHF.R.U32.HI R48, RZ, 0x18, R48 ;  /* 0x00000018ff307819 */ /* 0x000fc80000011630 */
[----:B------:R-:W-:-:S13]  /*2f00*/  ISETP.NE.U32.AND P0, PT, R48, RZ, PT ;  /* 0x000000ff3000720c */ /* 0x000fda0003f05070 */
[----:B------:R-:W-:Y:S05]  /*2f10*/  @P0 BRA `(.L_x_52) ;  /* 0x0000000000280947 */ /* 0x000fea0003800000 */
[----:B------:R-:W-:-:S04]  /*2f20*/  SHF.L.U32 R47, R0, 0x1, RZ ;  /* 0x00000001002f7819 */ /* 0x000fc800000006ff */
[----:B------:R-:W-:-:S13]  /*2f30*/  ISETP.NE.AND P0, PT, R47, RZ, PT ;  /* 0x000000ff2f00720c */ /* 0x000fda0003f05270 */
[----:B------:R-:W-:Y:S01]  /*2f40*/  @P0 FFMA R48, R0, 1.84467440737095516160e+19, RZ ;  /* 0x5f80000000300823 */ /* 0x000fe200000000ff */
[----:B------:R-:W-:Y:S08]  /*2f50*/  @!P0 MUFU.RCP R49, R0 ;  /* 0x0000000000318308 */ /* 0x000ff00000001000 */
[----:B------:R-:W0:Y:S02]  /*2f60*/  @P0 MUFU.RCP R47, R48 ;  /* 0x00000030002f0308 */ /* 0x000e240000001000 */
[----:B0-----:R-:W-:-:S04]  /*2f70*/  @P0 FFMA R50, R48, R47, -1 ;  /* 0xbf80000030320423 */ /* 0x001fc8000000002f */
[----:B------:R-:W-:-:S04]  /*2f80*/  @P0 FADD.FTZ R50, -R50, -RZ ;  /* 0x800000ff32320221 */ /* 0x000fc80000010100 */
[----:B------:R-:W-:-:S04]  /*2f90*/  @P0 FFMA R50, R47, R50, R47 ;  /* 0x000000322f320223 */ /* 0x000fc8000000002f */
[----:B------:R-:W-:Y:S01]  /*2fa0*/  @P0 FFMA R49, R50, 1.84467440737095516160e+19, RZ ;  /* 0x5f80000032310823 */ /* 0x000fe200000000ff */
[----:B------:R-:W-:Y:S06]  /*2fb0*/  BRA `(.L_x_53) ;  /* 0x0000000000887947 */ /* 0x000fec0003800000 */
.L_x_52:
[----:B------:R-:W-:-:S04]  /*2fc0*/  IADD3 R47, PT, PT, R48, -0xfd, RZ ;  /* 0xffffff03302f7810 */ /* 0x000fc80007ffe0ff */
[----:B------:R-:W-:-:S13]  /*2fd0*/  ISETP.GT.U32.AND P0, PT, R47, 0x1, PT ;  /* 0x000000012f00780c */ /* 0x000fda0003f04070 */
[----:B------:R-:W-:Y:S05]  /*2fe0*/  @P0 BRA `(.L_x_54) ;  /* 0x0000000000780947 */ /* 0x000fea0003800000 */
[----:B------:R-:W-:Y:S02]  /*2ff0*/  LOP3.LUT R53, R0, 0x7fffff, RZ, 0xc0, !PT ;  /* 0x007fffff00357812 */ /* 0x000fe400078ec0ff */
[----:B------:R-:W-:Y:S02]  /*3000*/  MOV R52, 0x3 ;  /* 0x0000000300347802 */ /* 0x000fe40000000f00 */
[----:B------:R-:W-:-:S04]  /*3010*/  LOP3.LUT R53, R53, 0x3f800000, RZ, 0xfc, !PT ;  /* 0x3f80000035357812 */ /* 0x000fc800078efcff */
[----:B------:R-:W0:Y:S02]  /*3020*/  MUFU.RCP R49, R53 ;  /* 0x0000003500317308 */ /* 0x000e240000001000 */
[----:B0-----:R-:W-:-:S04]  /*3030*/  FFMA R50, R53, R49, -1 ;  /* 0xbf80000035327423 */ /* 0x001fc80000000031 */
[----:B------:R-:W-:-:S04]  /*3040*/  FADD.FTZ R50, -R50, -RZ ;  /* 0x800000ff32327221 */ /* 0x000fc80000010100 */
[CCC-:B------:R-:W-:Y:S01]  /*3050*/  FFMA.RM R51, R49.reuse, R50.reuse, R49.reuse ;  /* 0x0000003231337223 */ /* 0x1c0fe20000004031 */
[----:B------:R-:W-:Y:S01]  /*3060*/  FFMA.RP R50, R49, R50, R49 ;  /* 0x0000003231327223 */ /* 0x000fe20000008031 */
[----:B------:R-:W-:-:S04]  /*3070*/  SHF.L.U32 R49, R52, R47, RZ ;  /* 0x0000002f34317219 */ /* 0x000fc800000006ff */
[C---:B------:R-:W-:Y:S02]  /*3080*/  FSETP.NEU.FTZ.AND P0, PT, R51.reuse, R50, PT ;  /* 0x000000323300720b */ /* 0x040fe40003f1d000 */
[----:B------:R-:W-:-:S04]  /*3090*/  LOP3.LUT R50, R51, 0x7fffff, RZ, 0xc0, !PT ;  /* 0x007fffff33327812 */ /* 0x000fc800078ec0ff */
[----:B------:R-:W-:-:S04]  /*30a0*/  LOP3.LUT R50, R50, 0x800000, RZ, 0xfc, !PT ;  /* 0x0080000032327812 */ /* 0x000fc800078efcff */
[----:B------:R-:W-:Y:S02]  /*30b0*/  LOP3.LUT R52, R49, R50, RZ, 0xc0, !PT ;  /* 0x0000003231347212 */ /* 0x000fe400078ec0ff */
[----:B------:R-:W-:Y:S02]  /*30c0*/  SEL R49, RZ, 0xffffffff, !P0 ;  /* 0xffffffffff317807 */ /* 0x000fe40004000000 */
[-C--:B------:R-:W-:Y:S02]  /*30d0*/  SHF.R.U32.HI R52, RZ, R47.reuse, R52 ;  /* 0x0000002fff347219 */ /* 0x080fe40000011634 */
[----:B------:R-:W-:Y:S02]  /*30e0*/  IADD3 R49, PT, PT, -R49, RZ, RZ ;  /* 0x000000ff31317210 */ /* 0x000fe40007ffe1ff */
[----:B------:R-:W-:Y:S02]  /*30f0*/  LOP3.LUT P0, RZ, R52, 0x1, RZ, 0xc0, !PT ;  /* 0x0000000134ff7812 */ /* 0x000fe4000780c0ff */
[----:B------:R-:W-:-:S02]  /*3100*/  LOP3.LUT P1, RZ, R49, R47, R50, 0xf8, !PT ;  /* 0x0000002f31ff7212 */ /* 0x000fc4000782f832 */
[----:B------:R-:W-:-:S04]  /*3110*/  LOP3.LUT P2, RZ, R52, 0x2, RZ, 0xc0, !PT ;  /* 0x0000000234ff7812 */ /* 0x000fc8000784c0ff */
[----:B------:R-:W-:Y:S02]  /*3120*/  PLOP3.LUT P0, PT, P0, P1, P2, 0xe0, 0x0 ;  /* 0x000000000000781c */ /* 0x000fe40000703c20 */
[----:B------:R-:W-:Y:S02]  /*3130*/  LOP3.LUT P1, RZ, R0, 0x7fffff, RZ, 0xc0, !PT ;  /* 0x007fffff00ff7812 */ /* 0x000fe4000782c0ff */
[----:B------:R-:W-:-:S04]  /*3140*/  SEL R47, RZ, 0x1, !P0 ;  /* 0x00000001ff2f7807 */ /* 0x000fc80004000000 */
[----:B------:R-:W-:-:S04]  /*3150*/  IADD3 R47, PT, PT, -R47, RZ, RZ ;  /* 0x000000ff2f2f7210 */ /* 0x000fc80007ffe1ff */
[----:B------:R-:W-:Y:S02]  /*3160*/  ISETP.GE.AND P0, PT, R47, RZ, PT ;  /* 0x000000ff2f00720c */ /* 0x000fe40003f06270 */
[----:B------:R-:W-:-:S04]  /*3170*/  IADD3 R47, PT, PT, R48, -0xfc, RZ ;  /* 0xffffff04302f7810 */ /* 0x000fc80007ffe0ff */
[----:B------:R-:W-:-:S07]  /*3180*/  SHF.R.U32.HI R47, RZ, R47, R50 ;  /* 0x0000002fff2f7219 */ /* 0x000fce0000011632 */
[----:B------:R-:W-:-:S04]  /*3190*/  @!P0 IADD3 R47, PT, PT, R47, 0x1, RZ ;  /* 0x000000012f2f8810 */ /* 0x000fc80007ffe0ff */
[----:B------:R-:W-:-:S04]  /*31a0*/  @!P1 SHF.L.U32 R47, R47, 0x1, RZ ;  /* 0x000000012f2f9819 */ /* 0x000fc800000006ff */
[----:B------:R-:W-:Y:S01]  /*31b0*/  LOP3.LUT R49, R47, 0x80000000, R0, 0xf8, !PT ;  /* 0x800000002f317812 */ /* 0x000fe200078ef800 */
[----:B------:R-:W-:Y:S06]  /*31c0*/  BRA `(.L_x_53) ;  /* 0x0000000000047947 */ /* 0x000fec0003800000 */
.L_x_54:
[----:B------:R0:W1:Y:S02]  /*31d0*/  MUFU.RCP R49, R0 ;  /* 0x0000000000317308 */ /* 0x0000640000001000 */
.L_x_53:
[----:B------:R-:W-:Y:S05]  /*31e0*/  BSYNC.RECONVERGENT B4 ;  /* 0x0000000000047941 */ /* 0x000fea0003800200 */
.L_x_51:
[----:B------:R-:W-:Y:S01]  /*31f0*/  HFMA2 R51, -RZ, RZ, 0, 0 ;  /* 0x00000000ff337431 */ /* 0x000fe200000001ff */
[----:B------:R-:W-:-:S04]  /*3200*/  MOV R50, R18 ;  /* 0x0000001200327202 */ /* 0x000fc80000000f00 */
[----:B01----:R-:W-:Y:S05]  /*3210*/  RET.REL.NODEC R50 `(_Z16ParticleMoverGPUPfS_S_S_S_S_S_S_S_PiS_S_S_S_S_S_S_S_S_S_S_S_S_S_S_S_S_S_S_S_S_S0_S0_S0_S0_S0_S0_S0_S0_S0_S0_S0_S0_S0_S0_S0_S_S_S_S_S_S_S0_ifffffffffffiiS0_) ;  /* 0xffffffcc32787950 */ /* 0x003fea0003c3ffff */
        .weak           $__internal_1_$__cuda_sm20_sqrt_rn_f32_slowpath
        .type           $__internal_1_$__cuda_sm20_sqrt_rn_f32_slowpath,@function
        .size           $__internal_1_$__cuda_sm20_sqrt_rn_f32_slowpath,($__internal_2_$__cuda_sm3x_div_rn_noftz_f32_slowpath - $__internal_1_$__cuda_sm20_sqrt_rn_f32_slowpath)
$__internal_1_$__cuda_sm20_sqrt_rn_f32_slowpath:
[----:B------:R-:W-:-:S13]  /*3220*/  LOP3.LUT P0, RZ, R0, 0x7fffffff, RZ, 0xc0, !PT ;  /* 0x7fffffff00ff7812 */ /* 0x000fda000780c0ff */
[----:B------:R-:W-:Y:S01]  /*3230*/  @!P0 MOV R49, R0 ;  /* 0x0000000000318202 */ /* 0x000fe20000000f00 */
[----:B------:R-:W-:Y:S06]  /*3240*/  @!P0 BRA `(.L_x_55) ;  /* 0x0000000000408947 */ /* 0x000fec0003800000 */
[----:B------:R-:W-:-:S13]  /*3250*/  FSETP.GEU.FTZ.AND P0, PT, R0, RZ, PT ;  /* 0x000000ff0000720b */ /* 0x000fda0003f1e000 */
[----:B------:R-:W-:Y:S01]  /*3260*/  @!P0 MOV R49, 0x7fffffff ;  /* 0x7fffffff00318802 */ /* 0x000fe20000000f00 */
[----:B------:R-:W-:Y:S06]  /*3270*/  @!P0 BRA `(.L_x_55) ;  /* 0x0000000000348947 */ /* 0x000fec0003800000 */
[----:B------:R-:W-:-:S13]  /*3280*/  FSETP.GTU.FTZ.AND P0, PT, |R0|, +INF , PT ;  /* 0x7f8000000000780b */ /* 0x000fda0003f1c200 */
[----:B------:R-:W-:Y:S01]  /*3290*/  @P0 FADD.FTZ R49, R0, 1 ;  /* 0x3f80000000310421 */ /* 0x000fe20000010000 */
[----:B------:R-:W-:Y:S06]  /*32a0*/  @P0 BRA `(.L_x_55) ;  /* 0x0000000000280947 */ /* 0x000fec0003800000 */
[----:B------:R-:W-:-:S13]  /*32b0*/  FSETP.NEU.FTZ.AND P0, PT, |R0|, +INF , PT ;  /* 0x7f8000000000780b */ /* 0x000fda0003f1d200 */
[----:B------:R-:W-:-:S04]  /*32c0*/  @P0 FFMA R47, R0, 1.84467440737095516160e+19, RZ ;  /* 0x5f800000002f0823 */ /* 0x000fc800000000ff */
[----:B------:R-:W0:Y:S02]  /*32d0*/  @P0 MUFU.RSQ R48, R47 ;  /* 0x0000002f00300308 */ /* 0x000e240000001400 */
[----:B0-----:R-:W-:Y:S01]  /*32e0*/  @P0 FMUL.FTZ R50, R47, R48 ;  /* 0x000000302f320220 */ /* 0x001fe20000410000 */
[----:B------:R-:W-:-:S03]  /*32f0*/  @P0 FMUL.FTZ R48, R48, 0.5 ;  /* 0x3f00000030300820 */ /* 0x000fc60000410000 */
[----:B------:R-:W-:-:S04]  /*3300*/  @P0 FADD.FTZ R49, -R50, -RZ ;  /* 0x800000ff32310221 */ /* 0x000fc80000010100 */
[----:B------:R-:W-:-:S04]  /*3310*/  @P0 FFMA R49, R50, R49, R47 ;  /* 0x0000003132310223 */ /* 0x000fc8000000002f */
[----:B------:R-:W-:Y:S01]  /*3320*/  @P0 FFMA R48, R49, R48, R50 ;  /* 0x0000003031300223 */ /* 0x000fe20000000032 */
[----:B------:R-:W-:-:S03]  /*3330*/  @!P0 MOV R49, R0 ;  /* 0x0000000000318202 */ /* 0x000fc60000000f00 */
[----:B------:R-:W-:-:S07]  /*3340*/  @P0 FMUL.FTZ R49, R48, 2.3283064365386962891e-10 ;  /* 0x2f80000030310820 */ /* 0x000fce0000410000 */
.L_x_55:
[----:B------:R-:W-:Y:S01]  /*3350*/  HFMA2 R51, -RZ, RZ, 0, 0 ;  /* 0x00000000ff337431 */ /* 0x000fe200000001ff */
[----:B------:R-:W-:-:S04]  /*3360*/  MOV R50, R18 ;  /* 0x0000001200327202 */ /* 0x000fc80000000f00 */
[----:B------:R-:W-:Y:S05]  /*3370*/  RET.REL.NODEC R50 `(_Z16ParticleMoverGPUPfS_S_S_S_S_S_S_S_PiS_S_S_S_S_S_S_S_S_S_S_S_S_S_S_S_S_S_S_S_S_S0_S0_S0_S0_S0_S0_S0_S0_S0_S0_S0_S0_S0_S0_S0_S_S_S_S_S_S_S0_ifffffffffffiiS0_) ;  /* 0xffffffcc32207950 */ /* 0x000fea0003c3ffff */
        .weak           $__internal_2_$__cuda_sm3x_div_rn_noftz_f32_slowpath
        .type           $__internal_2_$__cuda_sm3x_div_rn_noftz_f32_slowpath,@function
        .size           $__internal_2_$__cuda_sm3x_div_rn_noftz_f32_slowpath,(.L_x_70 - $__internal_2_$__cuda_sm3x_div_rn_noftz_f32_slowpath)
$__internal_2_$__cuda_sm3x_div_rn_noftz_f32_slowpath:
[----:B------:R-:W-:Y:S01]  /*3380*/  SHF.R.U32.HI R44, RZ, 0x17, R0 ;  /* 0x00000017ff2c7819 */ /* 0x000fe20000011600 */
[----:B------:R-:W-:Y:S01]  /*3390*/  BSSY.RECONVERGENT B1, `(.L_x_56) ;  /* 0x0000062000017945 */ /* 0x000fe20003800200 */
[----:B------:R-:W-:Y:S02]  /*33a0*/  SHF.R.U32.HI R47, RZ, 0x17, R35 ;  /* 0x00000017ff2f7819 */ /* 0x000fe40000011623 */
[----:B------:R-:W-:Y:S02]  /*33b0*/  LOP3.LUT R44, R44, 0xff, RZ, 0xc0, !PT ;  /* 0x000000ff2c2c7812 */ /* 0x000fe400078ec0ff */
[----:B------:R-:W-:Y:S02]  /*33c0*/  LOP3.LUT R47, R47, 0xff, RZ, 0xc0, !PT ;  /* 0x000000ff2f2f7812 */ /* 0x000fe400078ec0ff */
[----:B------:R-:W-:Y:S02]  /*33d0*/  IADD3 R48, PT, PT, R44, -0x1, RZ ;  /* 0xffffffff2c307810 */ /* 0x000fe40007ffe0ff */
[----:B------:R-:W-:-:S02]  /*33e0*/  IADD3 R46, PT, PT, R47, -0x1, RZ ;  /* 0xffffffff2f2e7810 */ /* 0x000fc40007ffe0ff */
[----:B------:R-:W-:-:S04]  /*33f0*/  ISETP.GT.U32.AND P0, PT, R48, 0xfd, PT ;  /* 0x000000fd3000780c */ /* 0x000fc80003f04070 */
[----:B------:R-:W-:-:S13]  /*3400*/  ISETP.GT.U32.OR P0, PT, R46, 0xfd, P0 ;  /* 0x000000fd2e00780c */ /* 0x000fda0000704470 */
[----:B------:R-:W-:Y:S01]  /*3410*/  @!P0 MOV R45, RZ ;  /* 0x000000ff002d8202 */ /* 0x000fe20000000f00 */
[----:B------:R-:W-:Y:S06]  /*3420*/  @!P0 BRA `(.L_x_57) ;  /* 0x00000000005c8947 */ /* 0x000fec0003800000 */
[----:B------:R-:W-:Y:S02]  /*3430*/  FSETP.GTU.FTZ.AND P0, PT, |R35|, +INF , PT ;  /* 0x7f8000002300780b */ /* 0x000fe40003f1c200 */
[----:B------:R-:W-:-:S04]  /*3440*/  FSETP.GTU.FTZ.AND P1, PT, |R0|, +INF , PT ;  /* 0x7f8000000000780b */ /* 0x000fc80003f3c200 */
[----:B------:R-:W-:-:S13]  /*3450*/  PLOP3.LUT P0, PT, P0, P1, PT, 0xf8, 0x8f ;  /* 0x00000000008f781c */ /* 0x000fda0000703f70 */
[----:B------:R-:W-:Y:S05]  /*3460*/  @P0 BRA `(.L_x_58) ;  /* 0x00000004004c0947 */ /* 0x000fea0003800000 */
[----:B------:R-:W-:-:S13]  /*3470*/  LOP3.LUT P0, RZ, R0, 0x7fffffff, R35, 0xc8, !PT ;  /* 0x7fffffff00ff7812 */ /* 0x000fda000780c823 */
[----:B------:R-:W-:Y:S05]  /*3480*/  @!P0 BRA `(.L_x_59) ;  /* 0x00000004003c8947 */ /* 0x000fea0003800000 */
[C---:B------:R-:W-:Y:S02]  /*3490*/  FSETP.NEU.FTZ.AND P1, PT, |R35|.reuse, +INF , PT ;  /* 0x7f8000002300780b */ /* 0x040fe40003f3d200 */
[----:B------:R-:W-:Y:S02]  /*34a0*/  FSETP.NEU.FTZ.AND P2, PT, |R0|, +INF , PT ;  /* 0x7f8000000000780b */ /* 0x000fe40003f5d200 */
[----:B------:R-:W-:-:S11]  /*34b0*/  FSETP.NEU.FTZ.AND P0, PT, |R35|, +INF , PT ;  /* 0x7f8000002300780b */ /* 0x000fd60003f1d200 */
[----:B------:R-:W-:Y:S05]  /*34c0*/  @!P2 BRA !P1, `(.L_x_59) ;  /* 0x00000004002ca947 */ /* 0x000fea0004800000 */
[----:B------:R-:W-:-:S04]  /*34d0*/  LOP3.LUT P1, RZ, R35, 0x7fffffff, RZ, 0xc0, !PT ;  /* 0x7fffffff23ff7812 */ /* 0x000fc8000782c0ff */
[----:B------:R-:W-:-:S13]  /*34e0*/  PLOP3.LUT P1, PT, P2, P1, PT, 0x2f, 0xf2 ;  /* 0x0000000000f2781c */ /* 0x000fda0001722577 */
[----:B------:R-:W-:Y:S05]  /*34f0*/  @P1 BRA `(.L_x_60) ;  /* 0x0000000400181947 */ /* 0x000fea0003800000 */
[----:B------:R-:W-:-:S04]  /*3500*/  LOP3.LUT P1, RZ, R0, 0x7fffffff, RZ, 0xc0, !PT ;  /* 0x7fffffff00ff7812 */ /* 0x000fc8000782c0ff */
[----:B------:R-:W-:-:S13]  /*3510*/  PLOP3.LUT P0, PT, P0, P1, PT, 0x2f, 0xf2 ;  /* 0x0000000000f2781c */ /* 0x000fda0000702577 */
[----:B------:R-:W-:Y:S05]  /*3520*/  @P0 BRA `(.L_x_61) ;  /* 0x0000000400000947 */ /* 0x000fea0003800000 */
[----:B------:R-:W-:Y:S02]  /*3530*/  ISETP.GE.AND P0, PT, R46, RZ, PT ;  /* 0x000000ff2e00720c */ /* 0x000fe40003f06270 */
[----:B------:R-:W-:-:S11]  /*3540*/  ISETP.GE.AND P1, PT, R48, RZ, PT ;  /* 0x000000ff3000720c */ /* 0x000fd60003f26270 */
[----:B------:R-:W-:Y:S01]  /*3550*/  @P0 MOV R45, RZ ;  /* 0x000000ff002d0202 */ /* 0x000fe20000000f00 */
[----:B------:R-:W-:Y:S01]  /*3560*/  @!P0 FFMA R35, R35, 1.84467440737095516160e+19, RZ ;  /* 0x5f80000023238823 */ /* 0x000fe200000000ff */
[----:B------:R-:W-:Y:S01]  /*3570*/  @!P0 MOV R45, 0xffffffc0 ;  /* 0xffffffc0002d8802 */ /* 0x000fe20000000f00 */
[----:B------:R-:W-:-:S03]  /*3580*/  @!P1 FFMA R0, R0, 1.84467440737095516160e+19, RZ ;  /* 0x5f80000000009823 */ /* 0x000fc600000000ff */
[----:B------:R-:W-:-:S07]  /*3590*/  @!P1 IADD3 R45, PT, PT, R45, 0x40, RZ ;  /* 0x000000402d2d9810 */ /* 0x000fce0007ffe0ff */
.L_x_57:
[----:B------:R-:W-:Y:S01]  /*35a0*/  LEA R49, R44, 0xc0800000, 0x17 ;  /* 0xc08000002c317811 */ /* 0x000fe200078eb8ff */
[----:B------:R-:W-:Y:S01]  /*35b0*/  BSSY.RECONVERGENT B3, `(.L_x_62) ;  /* 0x0000036000037945 */ /* 0x000fe20003800200 */
[----:B------:R-:W-:Y:S02]  /*35c0*/  IADD3 R47, PT, PT, R47, -0x7f, RZ ;  /* 0xffffff812f2f7810 */ /* 0x000fe40007ffe0ff */
[----:B------:R-:W-:-:S03]  /*35d0*/  IADD3 R50, PT, PT, -R49, R0, RZ ;  /* 0x0000000031327210 */ /* 0x000fc60007ffe1ff */
[C---:B------:R-:W-:Y:S01]  /*35e0*/  IMAD R0, R47.reuse, -0x800000, R35 ;  /* 0xff8000002f007824 */ /* 0x040fe200078e0223 */
[----:B------:R0:W1:Y:S01]  /*35f0*/  MUFU.RCP R46, R50 ;  /* 0x00000032002e7308 */ /* 0x0000620000001000 */
[----:B------:R-:W-:Y:S01]  /*3600*/  FADD.FTZ R49, -R50, -RZ ;  /* 0x800000ff32317221 */ /* 0x000fe20000010100 */
[----:B0-----:R-:W-:-:S04]  /*3610*/  IADD3 R50, PT, PT, R47, 0x7f, -R44 ;  /* 0x0000007f2f327810 */ /* 0x001fc80007ffe82c */
[----:B------:R-:W-:Y:S01]  /*3620*/  IADD3 R45, PT, PT, R50, R45, RZ ;  /* 0x0000002d322d7210 */ /* 0x000fe20007ffe0ff */
[----:B-1----:R-:W-:-:S04]  /*3630*/  FFMA R51, R46, R49, 1 ;  /* 0x3f8000002e337423 */ /* 0x002fc80000000031 */
[----:B------:R-:W-:-:S04]  /*3640*/  FFMA R46, R46, R51, R46 ;  /* 0x000000332e2e7223 */ /* 0x000fc8000000002e */
[----:B------:R-:W-:-:S04]  /*3650*/  FFMA R35, R0, R46, RZ ;  /* 0x0000002e00237223 */ /* 0x000fc800000000ff */
[----:B------:R-:W-:-:S04]  /*3660*/  FFMA R48, R49, R35, R0 ;  /* 0x0000002331307223 */ /* 0x000fc80000000000 */
[----:B------:R-:W-:-:S04]  /*3670*/  FFMA R35, R46, R48, R35 ;  /* 0x000000302e237223 */ /* 0x000fc80000000023 */
[----:B------:R-:W-:-:S04]  /*3680*/  FFMA R48, R49, R35, R0 ;  /* 0x0000002331307223 */ /* 0x000fc80000000000 */
[----:B------:R-:W-:-:S05]  /*3690*/  FFMA R0, R46, R48, R35 ;  /* 0x000000302e007223 */ /* 0x000fca0000000023 */
[----:B------:R-:W-:-:S04]  /*36a0*/  SHF.R.U32.HI R44, RZ, 0x17, R0 ;  /* 0x00000017ff2c7819 */ /* 0x000fc80000011600 */
[----:B------:R-:W-:-:S04]  /*36b0*/  LOP3.LUT R44, R44, 0xff, RZ, 0xc0, !PT ;  /* 0x000000ff2c2c7812 */ /* 0x000fc800078ec0ff */
[----:B------:R-:W-:-:S04]  /*36c0*/  IADD3 R44, PT, PT, R44, R45, RZ ;  /* 0x0000002d2c2c7210 */ /* 0x000fc80007ffe0ff */
[----:B------:R-:W-:-:S04]  /*36d0*/  IADD3 R47, PT, PT, R44, -0x1, RZ ;  /* 0xffffffff2c2f7810 */ /* 0x000fc80007ffe0ff */
[----:B------:R-:W-:-:S13]  /*36e0*/  ISETP.GE.U32.AND P0, PT, R47, 0xfe, PT ;  /* 0x000000fe2f00780c */ /* 0x000fda0003f06070 */
[----:B------:R-:W-:Y:S05]  /*36f0*/  @!P0 BRA `(.L_x_63) ;  /* 0x0000000000808947 */ /* 0x000fea0003800000 */
[----:B------:R-:W-:-:S13]  /*3700*/  ISETP.GT.AND P0, PT, R44, 0xfe, PT ;  /* 0x000000fe2c00780c */ /* 0x000fda0003f04270 */
[----:B------:R-:W-:Y:S05]  /*3710*/  @P0 BRA `(.L_x_64) ;  /* 0x00000000006c0947 */ /* 0x000fea0003800000 */
[----:B------:R-:W-:-:S13]  /*3720*/  ISETP.GE.AND P0, PT, R44, 0x1, PT ;  /* 0x000000012c00780c */ /* 0x000fda0003f06270 */
[----:B------:R-:W-:Y:S05]  /*3730*/  @P0 BRA `(.L_x_65) ;  /* 0x0000000000740947 */ /* 0x000fea0003800000 */
[----:B------:R-:W-:Y:S02]  /*3740*/  ISETP.GE.AND P0, PT, R44, -0x18, PT ;  /* 0xffffffe82c00780c */ /* 0x000fe40003f06270 */
[----:B------:R-:W-:-:S11]  /*3750*/  LOP3.LUT R0, R0, 0x80000000, RZ, 0xc0, !PT ;  /* 0x8000000000007812 */ /* 0x000fd600078ec0ff */
[----:B------:R-:W-:Y:S05]  /*3760*/  @!P0 BRA `(.L_x_65) ;  /* 0x0000000000688947 */ /* 0x000fea0003800000 */
[CCC-:B------:R-:W-:Y:S01]  /*3770*/  FFMA.RZ R47, R46.reuse, R48.reuse, R35.reuse ;  /* 0x000000302e2f7223 */ /* 0x1c0fe2000000c023 */
[CCC-:B------:R-:W-:Y:S01]  /*3780*/  FFMA.RP R45, R46.reuse, R48.reuse, R35.reuse ;  /* 0x000000302e2d7223 */ /* 0x1c0fe20000008023 */
[----:B------:R-:W-:Y:S01]  /*3790*/  FFMA.RM R46, R46, R48, R35 ;  /* 0x000000302e2e7223 */ /* 0x000fe20000004023 */
[C---:B------:R-:W-:Y:S02]  /*37a0*/  IADD3 R48, PT, PT, R44.reuse, 0x20, RZ ;  /* 0x000000202c307810 */ /* 0x040fe40007ffe0ff */
[----:B------:R-:W-:Y:S02]  /*37b0*/  LOP3.LUT R47, R47, 0x7fffff, RZ, 0xc0, !PT ;  /* 0x007fffff2f2f7812 */ /* 0x000fe400078ec0ff */
[C---:B------:R-:W-:Y:S02]  /*37c0*/  ISETP.NE.AND P2, PT, R44.reuse, RZ, PT ;  /* 0x000000ff2c00720c */ /* 0x040fe40003f45270 */
[----:B------:R-:W-:Y:S02]  /*37d0*/  LOP3.LUT R47, R47, 0x800000, RZ, 0xfc, !PT ;  /* 0x008000002f2f7812 */ /* 0x000fe400078efcff */
[----:B------:R-:W-:-:S02]  /*37e0*/  ISETP.NE.AND P1, PT, R44, RZ, PT ;  /* 0x000000ff2c00720c */ /* 0x000fc40003f25270 */
[----:B------:R-:W-:Y:S02]  /*37f0*/  IADD3 R44, PT, PT, -R44, RZ, RZ ;  /* 0x000000ff2c2c7210 */ /* 0x000fe40007ffe1ff */
[----:B------:R-:W-:Y:S02]  /*3800*/  SHF.L.U32 R48, R47, R48, RZ ;  /* 0x000000302f307219 */ /* 0x000fe400000006ff */
[----:B------:R-:W-:Y:S02]  /*3810*/  FSETP.NEU.FTZ.AND P0, PT, R45, R46, PT ;  /* 0x0000002e2d00720b */ /* 0x000fe40003f1d000 */
[----:B------:R-:W-:Y:S02]  /*3820*/  SEL R44, R44, RZ, P2 ;  /* 0x000000ff2c2c7207 */ /* 0x000fe40001000000 */
[----:B------:R-:W-:Y:S02]  /*3830*/  ISETP.NE.AND P1, PT, R48, RZ, P1 ;  /* 0x000000ff3000720c */ /* 0x000fe40000f25270 */
[----:B------:R-:W-:-:S02]  /*3840*/  SHF.R.U32.HI R44, RZ, R44, R47 ;  /* 0x0000002cff2c7219 */ /* 0x000fc4000001162f */
[----:B------:R-:W-:Y:S02]  /*3850*/  PLOP3.LUT P0, PT, P0, P1, PT, 0xf8, 0x8f ;  /* 0x00000000008f781c */ /* 0x000fe40000703f70 */
[----:B------:R-:W-:Y:S02]  /*3860*/  SHF.R.U32.HI R46, RZ, 0x1, R44 ;  /* 0x00000001ff2e7819 */ /* 0x000fe4000001162c */
[----:B------:R-:W-:-:S04]  /*3870*/  SEL R35, RZ, 0x1, !P0 ;  /* 0x00000001ff237807 */ /* 0x000fc80004000000 */
[----:B------:R-:W-:-:S04]  /*3880*/  LOP3.LUT R35, R35, 0x1, R46, 0xf8, !PT ;  /* 0x0000000123237812 */ /* 0x000fc800078ef82e */
[----:B------:R-:W-:-:S04]  /*3890*/  LOP3.LUT R35, R35, R44, RZ, 0xc0, !PT ;  /* 0x0000002c23237212 */ /* 0x000fc800078ec0ff */
[----:B------:R-:W-:-:S04]  /*38a0*/  IADD3 R35, PT, PT, R46, R35, RZ ;  /* 0x000000232e237210 */ /* 0x000fc80007ffe0ff */
[----:B------:R-:W-:Y:S01]  /*38b0*/  LOP3.LUT R0, R35, R0, RZ, 0xfc, !PT ;  /* 0x0000000023007212 */ /* 0x000fe200078efcff */
[----:B------:R-:W-:Y:S06]  /*38c0*/  BRA `(.L_x_65) ;  /* 0x0000000000107947 */ /* 0x000fec0003800000 */
.L_x_64:
[----:B------:R-:W-:-:S04]  /*38d0*/  LOP3.LUT R0, R0, 0x80000000, RZ, 0xc0, !PT ;  /* 0x8000000000007812 */ /* 0x000fc800078ec0ff */
[----:B------:R-:W-:Y:S01]  /*38e0*/  LOP3.LUT R0, R0, 0x7f800000, RZ, 0xfc, !PT ;  /* 0x7f80000000007812 */ /* 0x000fe200078efcff */
[----:B------:R-:W-:Y:S06]  /*38f0*/  BRA `(.L_x_65) ;  /* 0x0000000000047947 */ /* 0x000fec0003800000 */
.L_x_63:
[----:B------:R-:W-:-:S07]  /*3900*/  LEA R0, R45, R0, 0x17 ;  /* 0x000000002d007211 */ /* 0x000fce00078eb8ff */
.L_x_65:
[----:B------:R-:W-:Y:S05]  /*3910*/  BSYNC.RECONVERGENT B3 ;  /* 0x0000000000037941 */ /* 0x000fea0003800200 */
.L_x_62:
[----:B------:R-:W-:Y:S05]  /*3920*/  BRA `(.L_x_66) ;  /* 0x0000000000207947 */ /* 0x000fea0003800000 */
.L_x_61:
[----:B------:R-:W-:-:S04]  /*3930*/  LOP3.LUT R0, R0, 0x80000000, R35, 0x48, !PT ;  /* 0x8000000000007812 */ /* 0x000fc800078e4823 */
[----:B------:R-:W-:Y:S01]  /*3940*/  LOP3.LUT R0, R0, 0x7f800000, RZ, 0xfc, !PT ;  /* 0x7f80000000007812 */ /* 0x000fe200078efcff */
[----:B------:R-:W-:Y:S06]  /*3950*/  BRA `(.L_x_66) ;  /* 0x0000000000147947 */ /* 0x000fec0003800000 */
.L_x_60:
[----:B------:R-:W-:Y:S01]  /*3960*/  LOP3.LUT R0, R0, 0x80000000, R35, 0x48, !PT ;  /* 0x8000000000007812 */ /* 0x000fe200078e4823 */
[----:B------:R-:W-:Y:S06]  /*3970*/  BRA `(.L_x_66) ;  /* 0x00000000000c7947 */ /* 0x000fec0003800000 */
.L_x_59:
[----:B------:R-:W0:Y:S01]  /*3980*/  MUFU.RSQ R0, -QNAN ;  /* 0xffc0000000007908 */ /* 0x000e220000001400 */
[----:B------:R-:W-:Y:S05]  /*3990*/  BRA `(.L_x_66) ;  /* 0x0000000000047947 */ /* 0x000fea0003800000 */
.L_x_58:
[----:B------:R-:W-:-:S07]  /*39a0*/  FADD.FTZ R0, R35, R0 ;  /* 0x0000000023007221 */ /* 0x000fce0000010000 */
.L_x_66:
[----:B------:R-:W-:Y:S05]  /*39b0*/  BSYNC.RECONVERGENT B1 ;  /* 0x0000000000017941 */ /* 0x000fea0003800200 */
.L_x_56:
[----:B------:R-:W-:-:S04]  /*39c0*/  HFMA2 R35, -RZ, RZ, 0, 0 ;  /* 0x00000000ff237431 */ /* 0x000fc800000001ff */
[----:B0-----:R-:W-:Y:S05]  /*39d0*/  RET.REL.NODEC R34 `(_Z16ParticleMoverGPUPfS_S_S_S_S_S_S_S_PiS_S_S_S_S_S_S_S_S_S_S_S_S_S_S_S_S_S_S_S_S_S0_S0_S0_S0_S0_S0_S0_S0_S0_S0_S0_S0_S0_S0_S0_S_S_S_S_S_S_S0_ifffffffffffiiS0_) ;  /* 0xffffffc422887950 */ /* 0x001fea0003c3ffff */
.L_x_67:
[----:B------:R-:W-:-:S00]  /*39e0*/  BRA `(.L_x_67) ;  /* 0xfffffffc00fc7947 */ /* 0x000fc0000383ffff */
[----:B------:R-:W-:-:S00]  /*39f0*/  NOP ;  /* 0x0000000000007918 */ /* 0x000fc00000000000 */
        /* <DEDUP_REMOVED lines=8> */
.L_x_70:


//--------------------- .nv.shared.reserved.0     --------------------------
	.section	.nv.shared.reserved.0,"aw",@nobits
	.weak		__nv_reservedSMEM_offset_0_alias
	.size		__nv_reservedSMEM_offset_0_alias, 0, 64
	.other		__nv_reservedSMEM_offset_0_alias,@"STO_CUDA_RESERVED_SHARED STV_DEFAULT"
__nv_reservedSMEM_offset_0_alias:
	.zero		0
	.zero		64


//--------------------- .nv.constant0._Z16ParticleMoverGPUPfS_S_S_S_S_S_S_S_PiS_S_S_S_S_S_S_S_S_S_S_S_S_S_S_S_S_S_S_S_S_S0_S0_S0_S0_S0_S0_S0_S0_S0_S0_S0_S0_S0_S0_S0_S_S_S_S_S_S_S0_ifffffffffffiiS0_ --------------------------
	.section	.nv.constant0._Z16ParticleMoverGPUPfS_S_S_S_S_S_S_S_PiS_S_S_S_S_S_S_S_S_S_S_S_S_S_S_S_S_S_S_S_S_S0_S0_S0_S0_S0_S0_S0_S0_S0_S0_S0_S0_S0_S0_S0_S_S_S_S_S_S_S0_ifffffffffffiiS0_,"a",@progbits
	.sectionflags	@""
	.align	4
.nv.constant0._Z16ParticleMoverGPUPfS_S_S_S_S_S_S_S_PiS_S_S_S_S_S_S_S_S_S_S_S_S_S_S_S_S_S_S_S_S_S0_S0_S0_S0_S0_S0_S0_S0_S0_S0_S0_S0_S0_S0_S0_S_S_S_S_S_S_S0_ifffffffffffiiS0_:
	.zero		1384


//--------------------- SYMBOLS --------------------------

	.type		.nv.reservedSmem.offset0,@object
	.size		.nv.reservedSmem.offset0,0x4
